//
// Generated by NVIDIA NVVM Compiler
//
// Compiler Build ID: CL-36424714
// Cuda compilation tools, release 13.0, V13.0.88
// Based on NVVM 20.0.0
//

.version 9.0
.target sm_100
.address_size 64

	// .globl	computeDepthMap
.global .align 4 .b8 __cudart_i2opi_f[24] = {65, 144, 67, 60, 153, 149, 98, 219, 192, 221, 52, 245, 209, 87, 39, 252, 41, 21, 68, 78, 110, 131, 249, 162};

.visible .entry computeDepthMap(
	.param .u32 computeDepthMap_param_0,
	.param .u32 computeDepthMap_param_1,
	.param .f32 computeDepthMap_param_2,
	.param .f32 computeDepthMap_param_3,
	.param .f32 computeDepthMap_param_4,
	.param .f32 computeDepthMap_param_5,
	.param .f32 computeDepthMap_param_6,
	.param .f32 computeDepthMap_param_7,
	.param .u64 .ptr .align 1 computeDepthMap_param_8
)
{
	.local .align 4 .b8 	__local_depot0[28];
	.reg .b64 	%SP;
	.reg .b64 	%SPL;
	.reg .pred 	%p<44>;
	.reg .b16 	%rs<2>;
	.reg .b32 	%r<210>;
	.reg .b32 	%f<135>;
	.reg .b64 	%rd<97>;
	.reg .b64 	%fd<14>;

	mov.u64 	%SPL, __local_depot0;
	ld.param.u32 	%r68, [computeDepthMap_param_0];
	ld.param.u32 	%r70, [computeDepthMap_param_1];
	ld.param.f32 	%f24, [computeDepthMap_param_2];
	ld.param.f32 	%f25, [computeDepthMap_param_3];
	ld.param.f32 	%f26, [computeDepthMap_param_4];
	ld.param.f32 	%f27, [computeDepthMap_param_5];
	ld.param.f32 	%f28, [computeDepthMap_param_6];
	ld.param.f32 	%f29, [computeDepthMap_param_7];
	ld.param.u64 	%rd37, [computeDepthMap_param_8];
	add.u64 	%rd1, %SPL, 0;
	mov.u32 	%r71, %ctaid.x;
	mov.u32 	%r72, %ntid.x;
	mov.u32 	%r73, %tid.x;
	mad.lo.s32 	%r1, %r71, %r72, %r73;
	mov.u32 	%r74, %ctaid.y;
	mov.u32 	%r75, %ntid.y;
	mov.u32 	%r76, %tid.y;
	mad.lo.s32 	%r77, %r74, %r75, %r76;
	setp.ge.s32 	%p1, %r1, %r68;
	setp.ge.s32 	%p2, %r77, %r70;
	or.pred  	%p3, %p1, %p2;
	@%p3 bra 	$L__BB0_42;
	mul.f32 	%f30, %f28, 0f3F22F983;
	cvt.rni.s32.f32 	%r209, %f30;
	cvt.rn.f32.s32 	%f31, %r209;
	fma.rn.f32 	%f32, %f31, 0fBFC90FDA, %f28;
	fma.rn.f32 	%f33, %f31, 0fB3A22168, %f32;
	fma.rn.f32 	%f134, %f31, 0fA7C234C5, %f33;
	abs.f32 	%f2, %f28;
	setp.ltu.f32 	%p4, %f2, 0f47CE4780;
	mov.u32 	%r193, %r209;
	mov.f32 	%f130, %f134;
	@%p4 bra 	$L__BB0_9;
	setp.neu.f32 	%p5, %f2, 0f7F800000;
	@%p5 bra 	$L__BB0_4;
	mov.f32 	%f36, 0f00000000;
	mul.rn.f32 	%f130, %f28, %f36;
	mov.b32 	%r193, 0;
	bra.uni 	$L__BB0_9;
$L__BB0_4:
	mov.b32 	%r4, %f28;
	shl.b32 	%r79, %r4, 8;
	or.b32  	%r5, %r79, -2147483648;
	mov.b64 	%rd84, 0;
	mov.b32 	%r190, 0;
	mov.u64 	%rd82, __cudart_i2opi_f;
	mov.u64 	%rd83, %rd1;
$L__BB0_5:
	.pragma "nounroll";
	ld.global.nc.u32 	%r80, [%rd82];
	mad.wide.u32 	%rd41, %r80, %r5, %rd84;
	shr.u64 	%rd84, %rd41, 32;
	st.local.u32 	[%rd83], %rd41;
	add.s32 	%r190, %r190, 1;
	add.s64 	%rd83, %rd83, 4;
	add.s64 	%rd82, %rd82, 4;
	setp.ne.s32 	%p6, %r190, 6;
	@%p6 bra 	$L__BB0_5;
	shr.u32 	%r81, %r4, 23;
	st.local.u32 	[%rd1+24], %rd84;
	and.b32  	%r8, %r81, 31;
	and.b32  	%r82, %r81, 224;
	add.s32 	%r83, %r82, -128;
	shr.u32 	%r84, %r83, 5;
	mul.wide.u32 	%rd42, %r84, 4;
	sub.s64 	%rd8, %rd1, %rd42;
	ld.local.u32 	%r191, [%rd8+24];
	ld.local.u32 	%r192, [%rd8+20];
	setp.eq.s32 	%p7, %r8, 0;
	@%p7 bra 	$L__BB0_8;
	shf.l.wrap.b32 	%r191, %r192, %r191, %r8;
	ld.local.u32 	%r85, [%rd8+16];
	shf.l.wrap.b32 	%r192, %r85, %r192, %r8;
$L__BB0_8:
	shr.u32 	%r86, %r191, 30;
	shf.l.wrap.b32 	%r87, %r192, %r191, 2;
	shl.b32 	%r88, %r192, 2;
	shr.u32 	%r89, %r87, 31;
	add.s32 	%r90, %r89, %r86;
	neg.s32 	%r91, %r90;
	setp.lt.s32 	%p8, %r4, 0;
	selp.b32 	%r193, %r91, %r90, %p8;
	xor.b32  	%r92, %r87, %r4;
	shr.s32 	%r93, %r87, 31;
	xor.b32  	%r94, %r93, %r87;
	xor.b32  	%r95, %r93, %r88;
	cvt.u64.u32 	%rd43, %r94;
	shl.b64 	%rd44, %rd43, 32;
	cvt.u64.u32 	%rd45, %r95;
	or.b64  	%rd46, %rd44, %rd45;
	cvt.rn.f64.s64 	%fd1, %rd46;
	mul.f64 	%fd2, %fd1, 0d3BF921FB54442D19;
	cvt.rn.f32.f64 	%f34, %fd2;
	neg.f32 	%f35, %f34;
	setp.lt.s32 	%p9, %r92, 0;
	selp.f32 	%f130, %f35, %f34, %p9;
$L__BB0_9:
	mul.rn.f32 	%f37, %f130, %f130;
	and.b32  	%r97, %r193, 1;
	setp.eq.b32 	%p10, %r97, 1;
	selp.f32 	%f38, 0f3F800000, %f130, %p10;
	fma.rn.f32 	%f39, %f37, %f38, 0f00000000;
	fma.rn.f32 	%f40, %f37, 0f37CBAC00, 0fBAB607ED;
	selp.f32 	%f41, %f40, 0fB94D4153, %p10;
	selp.f32 	%f42, 0f3D2AAABB, 0f3C0885E4, %p10;
	fma.rn.f32 	%f43, %f41, %f37, %f42;
	selp.f32 	%f44, 0fBEFFFFFF, 0fBE2AAAA8, %p10;
	fma.rn.f32 	%f45, %f43, %f37, %f44;
	fma.rn.f32 	%f46, %f45, %f39, %f38;
	and.b32  	%r98, %r193, 2;
	setp.eq.s32 	%p11, %r98, 0;
	mov.f32 	%f47, 0f00000000;
	sub.f32 	%f48, %f47, %f46;
	selp.f32 	%f6, %f46, %f48, %p11;
	mul.f32 	%f49, %f29, 0f3F22F983;
	cvt.rni.s32.f32 	%r205, %f49;
	cvt.rn.f32.s32 	%f50, %r205;
	fma.rn.f32 	%f51, %f50, 0fBFC90FDA, %f29;
	fma.rn.f32 	%f52, %f50, 0fB3A22168, %f51;
	fma.rn.f32 	%f133, %f50, 0fA7C234C5, %f52;
	abs.f32 	%f8, %f29;
	setp.ltu.f32 	%p12, %f8, 0f47CE4780;
	mov.u32 	%r197, %r205;
	mov.f32 	%f131, %f133;
	@%p12 bra 	$L__BB0_17;
	setp.neu.f32 	%p13, %f8, 0f7F800000;
	@%p13 bra 	$L__BB0_12;
	mov.f32 	%f55, 0f00000000;
	mul.rn.f32 	%f131, %f29, %f55;
	mov.b32 	%r197, 0;
	bra.uni 	$L__BB0_17;
$L__BB0_12:
	mov.b32 	%r18, %f29;
	mov.b64 	%rd87, 0;
	mov.b32 	%r194, 0;
	mov.u64 	%rd85, __cudart_i2opi_f;
	shl.b32 	%r101, %r18, 8;
	or.b32  	%r102, %r101, -2147483648;
	mov.u64 	%rd86, %rd1;
$L__BB0_13:
	.pragma "nounroll";
	ld.global.nc.u32 	%r100, [%rd85];
	mad.wide.u32 	%rd49, %r100, %r102, %rd87;
	shr.u64 	%rd87, %rd49, 32;
	st.local.u32 	[%rd86], %rd49;
	add.s32 	%r194, %r194, 1;
	add.s64 	%rd86, %rd86, 4;
	add.s64 	%rd85, %rd85, 4;
	setp.ne.s32 	%p14, %r194, 6;
	@%p14 bra 	$L__BB0_13;
	shr.u32 	%r103, %r18, 23;
	st.local.u32 	[%rd1+24], %rd87;
	and.b32  	%r21, %r103, 31;
	and.b32  	%r104, %r103, 224;
	add.s32 	%r105, %r104, -128;
	shr.u32 	%r106, %r105, 5;
	mul.wide.u32 	%rd50, %r106, 4;
	sub.s64 	%rd15, %rd1, %rd50;
	ld.local.u32 	%r195, [%rd15+24];
	ld.local.u32 	%r196, [%rd15+20];
	setp.eq.s32 	%p15, %r21, 0;
	@%p15 bra 	$L__BB0_16;
	shf.l.wrap.b32 	%r195, %r196, %r195, %r21;
	ld.local.u32 	%r107, [%rd15+16];
	shf.l.wrap.b32 	%r196, %r107, %r196, %r21;
$L__BB0_16:
	shr.u32 	%r108, %r195, 30;
	shf.l.wrap.b32 	%r109, %r196, %r195, 2;
	shl.b32 	%r110, %r196, 2;
	shr.u32 	%r111, %r109, 31;
	add.s32 	%r112, %r111, %r108;
	neg.s32 	%r113, %r112;
	setp.lt.s32 	%p16, %r18, 0;
	selp.b32 	%r197, %r113, %r112, %p16;
	xor.b32  	%r114, %r109, %r18;
	shr.s32 	%r115, %r109, 31;
	xor.b32  	%r116, %r115, %r109;
	xor.b32  	%r117, %r115, %r110;
	cvt.u64.u32 	%rd51, %r116;
	shl.b64 	%rd52, %rd51, 32;
	cvt.u64.u32 	%rd53, %r117;
	or.b64  	%rd54, %rd52, %rd53;
	cvt.rn.f64.s64 	%fd3, %rd54;
	mul.f64 	%fd4, %fd3, 0d3BF921FB54442D19;
	cvt.rn.f32.f64 	%f53, %fd4;
	neg.f32 	%f54, %f53;
	setp.lt.s32 	%p17, %r114, 0;
	selp.f32 	%f131, %f54, %f53, %p17;
$L__BB0_17:
	setp.ltu.f32 	%p18, %f2, 0f47CE4780;
	add.s32 	%r119, %r197, 1;
	mul.rn.f32 	%f56, %f131, %f131;
	and.b32  	%r120, %r197, 1;
	setp.eq.b32 	%p19, %r120, 1;
	selp.f32 	%f57, %f131, 0f3F800000, %p19;
	fma.rn.f32 	%f58, %f56, %f57, 0f00000000;
	fma.rn.f32 	%f59, %f56, 0f37CBAC00, 0fBAB607ED;
	selp.f32 	%f60, 0fB94D4153, %f59, %p19;
	selp.f32 	%f61, 0f3C0885E4, 0f3D2AAABB, %p19;
	fma.rn.f32 	%f62, %f60, %f56, %f61;
	selp.f32 	%f63, 0fBE2AAAA8, 0fBEFFFFFF, %p19;
	fma.rn.f32 	%f64, %f62, %f56, %f63;
	fma.rn.f32 	%f65, %f64, %f58, %f57;
	and.b32  	%r121, %r119, 2;
	setp.eq.s32 	%p20, %r121, 0;
	mov.f32 	%f66, 0f00000000;
	sub.f32 	%f67, %f66, %f65;
	selp.f32 	%f68, %f65, %f67, %p20;
	cvt.rn.f32.s32 	%f69, %r1;
	cvt.rn.f32.s32 	%f70, %r68;
	fma.rn.f32 	%f71, %f70, 0fBF000000, %f69;
	fma.rn.f32 	%f12, %f6, %f68, %f71;
	mov.u32 	%r201, %r209;
	mov.f32 	%f132, %f134;
	@%p18 bra 	$L__BB0_25;
	setp.neu.f32 	%p21, %f2, 0f7F800000;
	@%p21 bra 	$L__BB0_20;
	mov.f32 	%f74, 0f00000000;
	mul.rn.f32 	%f132, %f28, %f74;
	mov.b32 	%r201, 0;
	bra.uni 	$L__BB0_25;
$L__BB0_20:
	mov.b32 	%r30, %f28;
	mov.b64 	%rd90, 0;
	mov.b32 	%r198, 0;
	mov.u64 	%rd88, __cudart_i2opi_f;
	shl.b32 	%r124, %r30, 8;
	or.b32  	%r125, %r124, -2147483648;
	mov.u64 	%rd89, %rd1;
$L__BB0_21:
	.pragma "nounroll";
	ld.global.nc.u32 	%r123, [%rd88];
	mad.wide.u32 	%rd57, %r123, %r125, %rd90;
	shr.u64 	%rd90, %rd57, 32;
	st.local.u32 	[%rd89], %rd57;
	add.s32 	%r198, %r198, 1;
	add.s64 	%rd89, %rd89, 4;
	add.s64 	%rd88, %rd88, 4;
	setp.ne.s32 	%p22, %r198, 6;
	@%p22 bra 	$L__BB0_21;
	shr.u32 	%r126, %r30, 23;
	st.local.u32 	[%rd1+24], %rd90;
	and.b32  	%r33, %r126, 31;
	and.b32  	%r127, %r126, 224;
	add.s32 	%r128, %r127, -128;
	shr.u32 	%r129, %r128, 5;
	mul.wide.u32 	%rd58, %r129, 4;
	sub.s64 	%rd22, %rd1, %rd58;
	ld.local.u32 	%r199, [%rd22+24];
	ld.local.u32 	%r200, [%rd22+20];
	setp.eq.s32 	%p23, %r33, 0;
	@%p23 bra 	$L__BB0_24;
	shf.l.wrap.b32 	%r199, %r200, %r199, %r33;
	ld.local.u32 	%r130, [%rd22+16];
	shf.l.wrap.b32 	%r200, %r130, %r200, %r33;
$L__BB0_24:
	shr.u32 	%r131, %r199, 30;
	shf.l.wrap.b32 	%r132, %r200, %r199, 2;
	shl.b32 	%r133, %r200, 2;
	shr.u32 	%r134, %r132, 31;
	add.s32 	%r135, %r134, %r131;
	neg.s32 	%r136, %r135;
	setp.lt.s32 	%p24, %r30, 0;
	selp.b32 	%r201, %r136, %r135, %p24;
	xor.b32  	%r137, %r132, %r30;
	shr.s32 	%r138, %r132, 31;
	xor.b32  	%r139, %r138, %r132;
	xor.b32  	%r140, %r138, %r133;
	cvt.u64.u32 	%rd59, %r139;
	shl.b64 	%rd60, %rd59, 32;
	cvt.u64.u32 	%rd61, %r140;
	or.b64  	%rd62, %rd60, %rd61;
	cvt.rn.f64.s64 	%fd5, %rd62;
	mul.f64 	%fd6, %fd5, 0d3BF921FB54442D19;
	cvt.rn.f32.f64 	%f72, %fd6;
	neg.f32 	%f73, %f72;
	setp.lt.s32 	%p25, %r137, 0;
	selp.f32 	%f132, %f73, %f72, %p25;
$L__BB0_25:
	setp.ltu.f32 	%p26, %f8, 0f47CE4780;
	mul.rn.f32 	%f75, %f132, %f132;
	and.b32  	%r142, %r201, 1;
	setp.eq.b32 	%p27, %r142, 1;
	selp.f32 	%f76, 0f3F800000, %f132, %p27;
	fma.rn.f32 	%f77, %f75, %f76, 0f00000000;
	fma.rn.f32 	%f78, %f75, 0f37CBAC00, 0fBAB607ED;
	selp.f32 	%f79, %f78, 0fB94D4153, %p27;
	selp.f32 	%f80, 0f3D2AAABB, 0f3C0885E4, %p27;
	fma.rn.f32 	%f81, %f79, %f75, %f80;
	selp.f32 	%f82, 0fBEFFFFFF, 0fBE2AAAA8, %p27;
	fma.rn.f32 	%f83, %f81, %f75, %f82;
	fma.rn.f32 	%f84, %f83, %f77, %f76;
	and.b32  	%r143, %r201, 2;
	setp.eq.s32 	%p28, %r143, 0;
	mov.f32 	%f85, 0f00000000;
	sub.f32 	%f86, %f85, %f84;
	selp.f32 	%f16, %f84, %f86, %p28;
	@%p26 bra 	$L__BB0_33;
	setp.neu.f32 	%p29, %f8, 0f7F800000;
	@%p29 bra 	$L__BB0_28;
	mov.f32 	%f89, 0f00000000;
	mul.rn.f32 	%f133, %f29, %f89;
	mov.b32 	%r205, 0;
	bra.uni 	$L__BB0_33;
$L__BB0_28:
	mov.b32 	%r42, %f29;
	shl.b32 	%r145, %r42, 8;
	or.b32  	%r43, %r145, -2147483648;
	mov.b64 	%rd93, 0;
	mov.b32 	%r202, 0;
	mov.u64 	%rd91, __cudart_i2opi_f;
	mov.u64 	%rd92, %rd1;
$L__BB0_29:
	.pragma "nounroll";
	ld.global.nc.u32 	%r146, [%rd91];
	mad.wide.u32 	%rd65, %r146, %r43, %rd93;
	shr.u64 	%rd93, %rd65, 32;
	st.local.u32 	[%rd92], %rd65;
	add.s32 	%r202, %r202, 1;
	add.s64 	%rd92, %rd92, 4;
	add.s64 	%rd91, %rd91, 4;
	setp.ne.s32 	%p30, %r202, 6;
	@%p30 bra 	$L__BB0_29;
	shr.u32 	%r147, %r42, 23;
	st.local.u32 	[%rd1+24], %rd93;
	and.b32  	%r46, %r147, 31;
	and.b32  	%r148, %r147, 224;
	add.s32 	%r149, %r148, -128;
	shr.u32 	%r150, %r149, 5;
	mul.wide.u32 	%rd66, %r150, 4;
	sub.s64 	%rd29, %rd1, %rd66;
	ld.local.u32 	%r203, [%rd29+24];
	ld.local.u32 	%r204, [%rd29+20];
	setp.eq.s32 	%p31, %r46, 0;
	@%p31 bra 	$L__BB0_32;
	shf.l.wrap.b32 	%r203, %r204, %r203, %r46;
	ld.local.u32 	%r151, [%rd29+16];
	shf.l.wrap.b32 	%r204, %r151, %r204, %r46;
$L__BB0_32:
	shr.u32 	%r152, %r203, 30;
	shf.l.wrap.b32 	%r153, %r204, %r203, 2;
	shl.b32 	%r154, %r204, 2;
	shr.u32 	%r155, %r153, 31;
	add.s32 	%r156, %r155, %r152;
	neg.s32 	%r157, %r156;
	setp.lt.s32 	%p32, %r42, 0;
	selp.b32 	%r205, %r157, %r156, %p32;
	xor.b32  	%r158, %r153, %r42;
	shr.s32 	%r159, %r153, 31;
	xor.b32  	%r160, %r159, %r153;
	xor.b32  	%r161, %r159, %r154;
	cvt.u64.u32 	%rd67, %r160;
	shl.b64 	%rd68, %rd67, 32;
	cvt.u64.u32 	%rd69, %r161;
	or.b64  	%rd70, %rd68, %rd69;
	cvt.rn.f64.s64 	%fd7, %rd70;
	mul.f64 	%fd8, %fd7, 0d3BF921FB54442D19;
	cvt.rn.f32.f64 	%f87, %fd8;
	neg.f32 	%f88, %f87;
	setp.lt.s32 	%p33, %r158, 0;
	selp.f32 	%f133, %f88, %f87, %p33;
$L__BB0_33:
	setp.ltu.f32 	%p34, %f2, 0f47CE4780;
	mul.rn.f32 	%f90, %f133, %f133;
	and.b32  	%r163, %r205, 1;
	setp.eq.b32 	%p35, %r163, 1;
	selp.f32 	%f91, 0f3F800000, %f133, %p35;
	fma.rn.f32 	%f92, %f90, %f91, 0f00000000;
	fma.rn.f32 	%f93, %f90, 0f37CBAC00, 0fBAB607ED;
	selp.f32 	%f94, %f93, 0fB94D4153, %p35;
	selp.f32 	%f95, 0f3D2AAABB, 0f3C0885E4, %p35;
	fma.rn.f32 	%f96, %f94, %f90, %f95;
	selp.f32 	%f97, 0fBEFFFFFF, 0fBE2AAAA8, %p35;
	fma.rn.f32 	%f98, %f96, %f90, %f97;
	fma.rn.f32 	%f99, %f98, %f92, %f91;
	and.b32  	%r164, %r205, 2;
	setp.eq.s32 	%p36, %r164, 0;
	mov.f32 	%f100, 0f00000000;
	sub.f32 	%f101, %f100, %f99;
	selp.f32 	%f102, %f99, %f101, %p36;
	cvt.rn.f32.u32 	%f103, %r77;
	cvt.rn.f32.u32 	%f104, %r70;
	fma.rn.f32 	%f105, %f104, 0fBF000000, %f103;
	fma.rn.f32 	%f20, %f16, %f102, %f105;
	@%p34 bra 	$L__BB0_41;
	setp.neu.f32 	%p37, %f2, 0f7F800000;
	@%p37 bra 	$L__BB0_36;
	mov.f32 	%f108, 0f00000000;
	mul.rn.f32 	%f134, %f28, %f108;
	mov.b32 	%r209, 0;
	bra.uni 	$L__BB0_41;
$L__BB0_36:
	mov.b32 	%r55, %f28;
	shl.b32 	%r166, %r55, 8;
	or.b32  	%r56, %r166, -2147483648;
	mov.b64 	%rd96, 0;
	mov.b32 	%r206, 0;
	mov.u64 	%rd94, __cudart_i2opi_f;
	mov.u64 	%rd95, %rd1;
$L__BB0_37:
	.pragma "nounroll";
	ld.global.nc.u32 	%r167, [%rd94];
	mad.wide.u32 	%rd73, %r167, %r56, %rd96;
	shr.u64 	%rd96, %rd73, 32;
	st.local.u32 	[%rd95], %rd73;
	add.s32 	%r206, %r206, 1;
	add.s64 	%rd95, %rd95, 4;
	add.s64 	%rd94, %rd94, 4;
	setp.ne.s32 	%p38, %r206, 6;
	@%p38 bra 	$L__BB0_37;
	shr.u32 	%r168, %r55, 23;
	st.local.u32 	[%rd1+24], %rd96;
	and.b32  	%r59, %r168, 31;
	and.b32  	%r169, %r168, 224;
	add.s32 	%r170, %r169, -128;
	shr.u32 	%r171, %r170, 5;
	mul.wide.u32 	%rd74, %r171, 4;
	sub.s64 	%rd36, %rd1, %rd74;
	ld.local.u32 	%r207, [%rd36+24];
	ld.local.u32 	%r208, [%rd36+20];
	setp.eq.s32 	%p39, %r59, 0;
	@%p39 bra 	$L__BB0_40;
	shf.l.wrap.b32 	%r207, %r208, %r207, %r59;
	ld.local.u32 	%r172, [%rd36+16];
	shf.l.wrap.b32 	%r208, %r172, %r208, %r59;
$L__BB0_40:
	shr.u32 	%r173, %r207, 30;
	shf.l.wrap.b32 	%r174, %r208, %r207, 2;
	shl.b32 	%r175, %r208, 2;
	shr.u32 	%r176, %r174, 31;
	add.s32 	%r177, %r176, %r173;
	neg.s32 	%r178, %r177;
	setp.lt.s32 	%p40, %r55, 0;
	selp.b32 	%r209, %r178, %r177, %p40;
	xor.b32  	%r179, %r174, %r55;
	shr.s32 	%r180, %r174, 31;
	xor.b32  	%r181, %r180, %r174;
	xor.b32  	%r182, %r180, %r175;
	cvt.u64.u32 	%rd75, %r181;
	shl.b64 	%rd76, %rd75, 32;
	cvt.u64.u32 	%rd77, %r182;
	or.b64  	%rd78, %rd76, %rd77;
	cvt.rn.f64.s64 	%fd9, %rd78;
	mul.f64 	%fd10, %fd9, 0d3BF921FB54442D19;
	cvt.rn.f32.f64 	%f106, %fd10;
	neg.f32 	%f107, %f106;
	setp.lt.s32 	%p41, %r179, 0;
	selp.f32 	%f134, %f107, %f106, %p41;
$L__BB0_41:
	add.s32 	%r184, %r209, 1;
	mul.rn.f32 	%f109, %f134, %f134;
	and.b32  	%r185, %r209, 1;
	setp.eq.b32 	%p42, %r185, 1;
	selp.f32 	%f110, %f134, 0f3F800000, %p42;
	fma.rn.f32 	%f111, %f109, %f110, 0f00000000;
	fma.rn.f32 	%f112, %f109, 0f37CBAC00, 0fBAB607ED;
	selp.f32 	%f113, 0fB94D4153, %f112, %p42;
	selp.f32 	%f114, 0f3C0885E4, 0f3D2AAABB, %p42;
	fma.rn.f32 	%f115, %f113, %f109, %f114;
	selp.f32 	%f116, 0fBE2AAAA8, 0fBEFFFFFF, %p42;
	fma.rn.f32 	%f117, %f115, %f109, %f116;
	fma.rn.f32 	%f118, %f117, %f111, %f110;
	and.b32  	%r186, %r184, 2;
	setp.eq.s32 	%p43, %r186, 0;
	mov.f32 	%f119, 0f00000000;
	sub.f32 	%f120, %f119, %f118;
	selp.f32 	%f121, %f118, %f120, %p43;
	sub.f32 	%f122, %f12, %f24;
	sub.f32 	%f123, %f20, %f25;
	sub.f32 	%f124, %f121, %f26;
	mul.f32 	%f125, %f123, %f123;
	fma.rn.f32 	%f126, %f122, %f122, %f125;
	fma.rn.f32 	%f127, %f124, %f124, %f126;
	sqrt.rn.f32 	%f128, %f127;
	sub.f32 	%f129, %f128, %f27;
	cvt.f64.f32 	%fd11, %f129;
	div.rn.f64 	%fd12, %fd11, 0d4079000000000000;
	mul.f64 	%fd13, %fd12, 0d406FE00000000000;
	cvt.rzi.u32.f64 	%r187, %fd13;
	cvt.u16.u32 	%rs1, %r187;
	mad.lo.s32 	%r188, %r77, %r68, %r1;
	mul.lo.s32 	%r189, %r188, 3;
	cvt.s64.s32 	%rd79, %r189;
	cvta.to.global.u64 	%rd80, %rd37;
	add.s64 	%rd81, %rd80, %rd79;
	st.global.u8 	[%rd81], %rs1;
	st.global.u8 	[%rd81+1], %rs1;
	st.global.u8 	[%rd81+2], %rs1;
$L__BB0_42:
	ret;

}


// ===== COMPILED SASS (sm_100) =====

	.target	sm_100

	.elftype	@"ET_EXEC"


//--------------------- .note.nv.tkinfo           --------------------------
	.section	.note.nv.tkinfo,"",@"SHT_NOTE"
	.sectionflags	@"SHF_NOTE_NV_TKINFO"
	.tkinfo
        /*0018*/ 	.word	0x00000002
        /*0030*/ 	.string	""
        /*0030*/ 	.string	"ptxas"
        /*0030*/ 	.string	"Cuda compilation tools, release 13.0, V13.0.88"
        /*0030*/ 	.string	"Build cuda_13.0.r13.0/compiler.36424714_0"
        /*0030*/ 	.string	"-arch sm_100 -m 64 "



//--------------------- .note.nv.cuinfo           --------------------------
	.section	.note.nv.cuinfo,"",@"SHT_NOTE"
	.sectionflags	@"SHF_NOTE_NV_CUINFO"
        /*0018*/ 	.short	0x0002
        /*001a*/ 	.short	0x0064
        /*001c*/ 	.short	0x0082
	.zero		2


//--------------------- .nv.info                  --------------------------
	.section	.nv.info,"",@"SHT_CUDA_INFO"
	.align	4


	//----- nvinfo : EIATTR_REGCOUNT
	.align		4
        /*0000*/ 	.byte	0x04, 0x2f
        /*0002*/ 	.short	(.L_2 - .L_1)
	.align		4
.L_1:
        /*0004*/ 	.word	index@(computeDepthMap)
        /*0008*/ 	.word	0x0000001e


	//----- nvinfo : EIATTR_FRAME_SIZE
	.align		4
.L_2:
        /*000c*/ 	.byte	0x04, 0x11
        /*000e*/ 	.short	(.L_4 - .L_3)
	.align		4
.L_3:
        /*0010*/ 	.word	index@($__internal_1_$__cuda_sm20_sqrt_rn_f32_slowpath)
        /*0014*/ 	.word	0x00000000


	//----- nvinfo : EIATTR_FRAME_SIZE
	.align		4
.L_4:
        /*0018*/ 	.byte	0x04, 0x11
        /*001a*/ 	.short	(.L_6 - .L_5)
	.align		4
.L_5:
        /*001c*/ 	.word	index@($__internal_0_$__cuda_sm20_div_rn_f64_full)
        /*0020*/ 	.word	0x00000000


	//----- nvinfo : EIATTR_FRAME_SIZE
	.align		4
.L_6:
        /*0024*/ 	.byte	0x04, 0x11
        /*0026*/ 	.short	(.L_8 - .L_7)
	.align		4
.L_7:
        /*0028*/ 	.word	index@(computeDepthMap)
        /*002c*/ 	.word	0x00000000


	//----- nvinfo : EIATTR_MIN_STACK_SIZE
	.align		4
.L_8:
        /*0030*/ 	.byte	0x04, 0x12
        /*0032*/ 	.short	(.L_10 - .L_9)
	.align		4
.L_9:
        /*0034*/ 	.word	index@(computeDepthMap)
        /*0038*/ 	.word	0x00000000
.L_10:


//--------------------- .nv.compat                --------------------------
	.section	.nv.compat,"",@"SHT_CUDA_COMPAT_INFO"
	.align	4
        /*0000*/ 	.byte	0x02, 0x09, 0x00, 0x00, 0x02, 0x02, 0x01, 0x00, 0x02, 0x05, 0x05, 0x00, 0x03, 0x07, 0x01, 0x01
        /*0010*/ 	.byte	0x02, 0x03, 0x00, 0x00, 0x02, 0x06, 0x01, 0x00, 0x04, 0x0b, 0x08, 0x00, 0x01, 0x00, 0x00, 0x00
        /*0020*/ 	.byte	0x00, 0x00, 0x00, 0x00


//--------------------- .nv.info.computeDepthMap  --------------------------
	.section	.nv.info.computeDepthMap,"",@"SHT_CUDA_INFO"
	.sectionflags	@""
	.align	4


	//----- nvinfo : EIATTR_CUDA_API_VERSION
	.align		4
        /*0000*/ 	.byte	0x04, 0x37
        /*0002*/ 	.short	(.L_12 - .L_11)
.L_11:
        /*0004*/ 	.word	0x00000082


	//----- nvinfo : EIATTR_KPARAM_INFO
	.align		4
.L_12:
        /*0008*/ 	.byte	0x04, 0x17
        /*000a*/ 	.short	(.L_14 - .L_13)
.L_13:
        /*000c*/ 	.word	0x00000000
        /*0010*/ 	.short	0x0008
        /*0012*/ 	.short	0x0020
        /*0014*/ 	.byte	0x00, 0xf5, 0x21, 0x00


	//----- nvinfo : EIATTR_KPARAM_INFO
	.align		4
.L_14:
        /*0018*/ 	.byte	0x04, 0x17
        /*001a*/ 	.short	(.L_16 - .L_15)
.L_15:
        /*001c*/ 	.word	0x00000000
        /*0020*/ 	.short	0x0007
        /*0022*/ 	.short	0x001c
        /*0024*/ 	.byte	0x00, 0xf0, 0x11, 0x00


	//----- nvinfo : EIATTR_KPARAM_INFO
	.align		4
.L_16:
        /*0028*/ 	.byte	0x04, 0x17
        /*002a*/ 	.short	(.L_18 - .L_17)
.L_17:
        /*002c*/ 	.word	0x00000000
        /*0030*/ 	.short	0x0006
        /*0032*/ 	.short	0x0018
        /*0034*/ 	.byte	0x00, 0xf0, 0x11, 0x00


	//----- nvinfo : EIATTR_KPARAM_INFO
	.align		4
.L_18:
        /*0038*/ 	.byte	0x04, 0x17
        /*003a*/ 	.short	(.L_20 - .L_19)
.L_19:
        /*003c*/ 	.word	0x00000000
        /*0040*/ 	.short	0x0005
        /*0042*/ 	.short	0x0014
        /*0044*/ 	.byte	0x00, 0xf0, 0x11, 0x00


	//----- nvinfo : EIATTR_KPARAM_INFO
	.align		4
.L_20:
        /*0048*/ 	.byte	0x04, 0x17
        /*004a*/ 	.short	(.L_22 - .L_21)
.L_21:
        /*004c*/ 	.word	0x00000000
        /*0050*/ 	.short	0x0004
        /*0052*/ 	.short	0x0010
        /*0054*/ 	.byte	0x00, 0xf0, 0x11, 0x00


	//----- nvinfo : EIATTR_KPARAM_INFO
	.align		4
.L_22:
        /*0058*/ 	.byte	0x04, 0x17
        /*005a*/ 	.short	(.L_24 - .L_23)
.L_23:
        /*005c*/ 	.word	0x00000000
        /*0060*/ 	.short	0x0003
        /*0062*/ 	.short	0x000c
        /*0064*/ 	.byte	0x00, 0xf0, 0x11, 0x00


	//----- nvinfo : EIATTR_KPARAM_INFO
	.align		4
.L_24:
        /*0068*/ 	.byte	0x04, 0x17
        /*006a*/ 	.short	(.L_26 - .L_25)
.L_25:
        /*006c*/ 	.word	0x00000000
        /*0070*/ 	.short	0x0002
        /*0072*/ 	.short	0x0008
        /*0074*/ 	.byte	0x00, 0xf0, 0x11, 0x00


	//----- nvinfo : EIATTR_KPARAM_INFO
	.align		4
.L_26:
        /*0078*/ 	.byte	0x04, 0x17
        /*007a*/ 	.short	(.L_28 - .L_27)
.L_27:
        /*007c*/ 	.word	0x00000000
        /*0080*/ 	.short	0x0001
        /*0082*/ 	.short	0x0004
        /*0084*/ 	.byte	0x00, 0xf0, 0x11, 0x00


	//----- nvinfo : EIATTR_KPARAM_INFO
	.align		4
.L_28:
        /*0088*/ 	.byte	0x04, 0x17
        /*008a*/ 	.short	(.L_30 - .L_29)
.L_29:
        /*008c*/ 	.word	0x00000000
        /*0090*/ 	.short	0x0000
        /*0092*/ 	.short	0x0000
        /*0094*/ 	.byte	0x00, 0xf0, 0x11, 0x00


	//----- nvinfo : EIATTR_SPARSE_MMA_MASK
	.align		4
.L_30:
        /*0098*/ 	.byte	0x03, 0x50
        /*009a*/ 	.short	0x0000


	//----- nvinfo : EIATTR_MAXREG_COUNT
	.align		4
        /*009c*/ 	.byte	0x03, 0x1b
        /*009e*/ 	.short	0x00ff


	//----- nvinfo : EIATTR_MERCURY_ISA_VERSION
	.align		4
        /*00a0*/ 	.byte	0x03, 0x5f
        /*00a2*/ 	.short	0x0101


	//----- nvinfo : EIATTR_VRC_CTA_INIT_COUNT
	.align		4
        /*00a4*/ 	.byte	0x02, 0x4a
	.zero		1
	.zero		1


	//----- nvinfo : EIATTR_EXIT_INSTR_OFFSETS
	.align		4
        /*00a8*/ 	.byte	0x04, 0x1c
        /*00aa*/ 	.short	(.L_32 - .L_31)


	//   ....[0]....
.L_31:
        /*00ac*/ 	.word	0x000000c0


	//   ....[1]....
        /*00b0*/ 	.word	0x000028e0


	//----- nvinfo : EIATTR_CRS_STACK_SIZE
	.align		4
.L_32:
        /*00b4*/ 	.byte	0x04, 0x1e
        /*00b6*/ 	.short	(.L_34 - .L_33)
.L_33:
        /*00b8*/ 	.word	0x00000000


	//----- nvinfo : EIATTR_CBANK_PARAM_SIZE
	.align		4
.L_34:
        /*00bc*/ 	.byte	0x03, 0x19
        /*00be*/ 	.short	0x0028


	//----- nvinfo : EIATTR_PARAM_CBANK
	.align		4
        /*00c0*/ 	.byte	0x04, 0x0a
        /*00c2*/ 	.short	(.L_36 - .L_35)
	.align		4
.L_35:
        /*00c4*/ 	.word	index@(.nv.constant0.computeDepthMap)
        /*00c8*/ 	.short	0x0380
        /*00ca*/ 	.short	0x0028


	//----- nvinfo : EIATTR_SW_WAR
	.align		4
.L_36:
        /*00cc*/ 	.byte	0x04, 0x36
        /*00ce*/ 	.short	(.L_38 - .L_37)
.L_37:
        /*00d0*/ 	.word	0x00000008
.L_38:


//--------------------- .nv.callgraph             --------------------------
	.section	.nv.callgraph,"",@"SHT_CUDA_CALLGRAPH"
	.align	4
	.sectionentsize	8
	.align		4
        /*0000*/ 	.word	0x00000000
	.align		4
        /*0004*/ 	.word	0xffffffff
	.align		4
        /*0008*/ 	.word	0x00000000
	.align		4
        /*000c*/ 	.word	0xfffffffe
	.align		4
        /*0010*/ 	.word	0x00000000
	.align		4
        /*0014*/ 	.word	0xfffffffd
	.align		4
        /*0018*/ 	.word	0x00000000
	.align		4
        /*001c*/ 	.word	0xfffffffc


//--------------------- .nv.constant4             --------------------------
	.section	.nv.constant4,"a",@progbits
	.align	8
	.align		8
.nv.constant4:
        /*0000*/ 	.dword	__cudart_i2opi_f


//--------------------- .text.computeDepthMap     --------------------------
	.section	.text.computeDepthMap,"ax",@progbits
	.align	128
        .global         computeDepthMap
        .type           computeDepthMap,@function
        .size           computeDepthMap,(.L_x_27 - computeDepthMap)
        .other          computeDepthMap,@"STO_CUDA_ENTRY STV_DEFAULT"
computeDepthMap:
.text.computeDepthMap:
[----:B------:R-:W-:Y:S01]  /*0000*/  LDC R1, c[0x0][0x37c] ;  /* 0x0000df00ff017b82 */ /* 0x000fe20000000800 */
[----:B------:R-:W0:Y:S07]  /*0010*/  S2R R5, SR_TID.Y ;  /* 0x0000000000057919 */ /* 0x000e2e0000002200 */
[----:B------:R-:W1:Y:S01]  /*0020*/  LDC R3, c[0x0][0x360] ;  /* 0x0000d800ff037b82 */ /* 0x000e620000000800 */
[----:B------:R-:W2:Y:S01]  /*0030*/  LDCU.64 UR10, c[0x0][0x380] ;  /* 0x00007000ff0a77ac */ /* 0x000ea20008000a00 */
[----:B------:R-:W1:Y:S06]  /*0040*/  S2R R2, SR_TID.X ;  /* 0x0000000000027919 */ /* 0x000e6c0000002100 */
[----:B------:R-:W0:Y:S08]  /*0050*/  S2UR UR5, SR_CTAID.Y ;  /* 0x00000000000579c3 */ /* 0x000e300000002600 */
[----:B------:R-:W0:Y:S08]  /*0060*/  LDC R0, c[0x0][0x364] ;  /* 0x0000d900ff007b82 */ /* 0x000e300000000800 */
[----:B------:R-:W1:Y:S01]  /*0070*/  S2UR UR4, SR_CTAID.X ;  /* 0x00000000000479c3 */ /* 0x000e620000002500 */
[----:B0-----:R-:W-:-:S05]  /*0080*/  IMAD R0, R0, UR5, R5 ;  /* 0x0000000500007c24 */ /* 0x001fca000f8e0205 */
[----:B--2---:R-:W-:Y:S01]  /*0090*/  ISETP.GE.AND P0, PT, R0, UR11, PT ;  /* 0x0000000b00007c0c */ /* 0x004fe2000bf06270 */
[----:B-1----:R-:W-:-:S05]  /*00a0*/  IMAD R3, R3, UR4, R2 ;  /* 0x0000000403037c24 */ /* 0x002fca000f8e0202 */
[----:B------:R-:W-:-:S13]  /*00b0*/  ISETP.GE.OR P0, PT, R3, UR10, P0 ;  /* 0x0000000a03007c0c */ /* 0x000fda0008706670 */
[----:B------:R-:W-:Y:S05]  /*00c0*/  @P0 EXIT ;  /* 0x000000000000094d */ /* 0x000fea0003800000 */
[----:B------:R-:W0:Y:S01]  /*00d0*/  LDC R2, c[0x0][0x398] ;  /* 0x0000e600ff027b82 */ /* 0x000e220000000800 */
[----:B------:R-:W1:Y:S01]  /*00e0*/  LDCU.64 UR6, c[0x0][0x358] ;  /* 0x00006b00ff0677ac */ /* 0x000e620008000a00 */
[C---:B0-----:R-:W-:Y:S01]  /*00f0*/  FMUL R14, R2.reuse, 0.63661974668502807617 ;  /* 0x3f22f983020e7820 */ /* 0x041fe20000400000 */
[----:B------:R-:W-:-:S04]  /*0100*/  FSETP.GE.AND P0, PT, |R2|, 105615, PT ;  /* 0x47ce47800200780b */ /* 0x000fc80003f06200 */
[----:B------:R-:W-:Y:S01]  /*0110*/  P2R R6, PR, RZ, 0x1 ;  /* 0x00000001ff067803 */ /* 0x000fe20000000000 */
[----:B------:R-:W0:Y:S02]  /*0120*/  F2I.NTZ R14, R14 ;  /* 0x0000000e000e7305 */ /* 0x000e240000203100 */
[----:B0-----:R-:W-:-:S05]  /*0130*/  I2FP.F32.S32 R5, R14 ;  /* 0x0000000e00057245 */ /* 0x001fca0000201400 */
[----:B------:R-:W-:-:S04]  /*0140*/  FFMA R4, R5, -1.5707962512969970703, R2 ;  /* 0xbfc90fda05047823 */ /* 0x000fc80000000002 */
[----:B------:R-:W-:-:S04]  /*0150*/  FFMA R4, R5, -7.5497894158615963534e-08, R4 ;  /* 0xb3a2216805047823 */ /* 0x000fc80000000004 */
[----:B------:R-:W-:Y:S01]  /*0160*/  FFMA R4, R5, -5.3903029534742383927e-15, R4 ;  /* 0xa7c234c505047823 */ /* 0x000fe20000000004 */
[----:B------:R-:W-:-:S03]  /*0170*/  IMAD.MOV.U32 R5, RZ, RZ, R14 ;  /* 0x000000ffff057224 */ /* 0x000fc600078e000e */
[----:B------:R-:W-:Y:S01]  /*0180*/  IMAD.MOV.U32 R13, RZ, RZ, R4 ;  /* 0x000000ffff0d7224 */ /* 0x000fe200078e0004 */
[----:B-1----:R-:W-:Y:S06]  /*0190*/  @!P0 BRA `(.L_x_0) ;  /* 0x0000000400708947 */ /* 0x002fec0003800000 */
[----:B------:R-:W-:-:S13]  /*01a0*/  FSETP.NEU.AND P0, PT, |R2|, +INF , PT ;  /* 0x7f8000000200780b */ /* 0x000fda0003f0d200 */
[----:B------:R-:W-:Y:S01]  /*01b0*/  @!P0 FMUL R13, RZ, R2 ;  /* 0x00000002ff0d8220 */ /* 0x000fe20000400000 */
[----:B------:R-:W-:Y:S01]  /*01c0*/  @!P0 IMAD.MOV.U32 R14, RZ, RZ, RZ ;  /* 0x000000ffff0e8224 */ /* 0x000fe200078e00ff */
[----:B------:R-:W-:Y:S06]  /*01d0*/  @!P0 BRA `(.L_x_0) ;  /* 0x0000000400608947 */ /* 0x000fec0003800000 */
[----:B------:R-:W-:Y:S01]  /*01e0*/  IMAD.SHL.U32 R6, R2, 0x100, RZ ;  /* 0x0000010002067824 */ /* 0x000fe200078e00ff */
[----:B------:R-:W-:Y:S01]  /*01f0*/  CS2R R18, SRZ ;  /* 0x0000000000127805 */ /* 0x000fe2000001ff00 */
[----:B------:R-:W-:Y:S01]  /*0200*/  IMAD.MOV.U32 R12, RZ, RZ, RZ ;  /* 0x000000ffff0c7224 */ /* 0x000fe200078e00ff */
[----:B------:R-:W0:Y:S02]  /*0210*/  LDCU.64 UR8, c[0x4][URZ] ;  /* 0x01000000ff0877ac */ /* 0x000e240008000a00 */
[----:B------:R-:W-:Y:S01]  /*0220*/  LOP3.LUT R13, R6, 0x80000000, RZ, 0xfc, !PT ;  /* 0x80000000060d7812 */ /* 0x000fe200078efcff */
[----:B------:R-:W-:-:S06]  /*0230*/  UMOV UR4, URZ ;  /* 0x000000ff00047c82 */ /* 0x000fcc0008000000 */
.L_x_1:
[----:B0-----:R-:W-:Y:S02]  /*0240*/  IMAD.U32 R16, RZ, RZ, UR8 ;  /* 0x00000008ff107e24 */ /* 0x001fe4000f8e00ff */
[----:B------:R-:W-:-:S05]  /*0250*/  IMAD.U32 R17, RZ, RZ, UR9 ;  /* 0x00000009ff117e24 */ /* 0x000fca000f8e00ff */
[----:B------:R-:W2:Y:S01]  /*0260*/  LDG.E.CONSTANT R14, desc[UR6][R16.64] ;  /* 0x00000006100e7981 */ /* 0x000ea2000c1e9900 */
[----:B------:R-:W-:Y:S01]  /*0270*/  UIADD3 UR4, UPT, UPT, UR4, 0x1, URZ ;  /* 0x0000000104047890 */ /* 0x000fe2000fffe0ff */
[C---:B------:R-:W-:Y:S01]  /*0280*/  ISETP.EQ.AND P0, PT, R18.reuse, RZ, PT ;  /* 0x000000ff1200720c */ /* 0x040fe20003f02270 */
[----:B------:R-:W-:Y:S01]  /*0290*/  UIADD3 UR8, UP1, UPT, UR8, 0x4, URZ ;  /* 0x0000000408087890 */ /* 0x000fe2000ff3e0ff */
[C---:B------:R-:W-:Y:S01]  /*02a0*/  ISETP.EQ.AND P1, PT, R18.reuse, 0x4, PT ;  /* 0x000000041200780c */ /* 0x040fe20003f22270 */
[----:B------:R-:W-:Y:S01]  /*02b0*/  UISETP.NE.AND UP0, UPT, UR4, 0x6, UPT ;  /* 0x000000060400788c */ /* 0x000fe2000bf05270 */
[C---:B------:R-:W-:Y:S01]  /*02c0*/  ISETP.EQ.AND P3, PT, R18.reuse, 0xc, PT ;  /* 0x0000000c1200780c */ /* 0x040fe20003f62270 */
[----:B------:R-:W-:Y:S01]  /*02d0*/  UIADD3.X UR9, UPT, UPT, URZ, UR9, URZ, UP1, !UPT ;  /* 0x00000009ff097290 */ /* 0x000fe20008ffe4ff */
[C---:B------:R-:W-:Y:S02]  /*02e0*/  ISETP.EQ.AND P4, PT, R18.reuse, 0x10, PT ;  /* 0x000000101200780c */ /* 0x040fe40003f82270 */
[----:B------:R-:W-:Y:S01]  /*02f0*/  ISETP.EQ.AND P5, PT, R18, 0x14, PT ;  /* 0x000000141200780c */ /* 0x000fe20003fa2270 */
[----:B--2---:R-:W-:-:S03]  /*0300*/  IMAD.WIDE.U32 R14, R14, R13, RZ ;  /* 0x0000000d0e0e7225 */ /* 0x004fc600078e00ff */
[----:B------:R-:W-:-:S04]  /*0310*/  IADD3 R14, P2, PT, R14, R12, RZ ;  /* 0x0000000c0e0e7210 */ /* 0x000fc80007f5e0ff */
[----:B------:R-:W-:Y:S01]  /*0320*/  IADD3.X R12, PT, PT, R15, R19, RZ, P2, !PT ;  /* 0x000000130f0c7210 */ /* 0x000fe200017fe4ff */
[--C-:B------:R-:W-:Y:S01]  /*0330*/  @P0 IMAD.MOV.U32 R6, RZ, RZ, R14.reuse ;  /* 0x000000ffff060224 */ /* 0x100fe200078e000e */
[C---:B------:R-:W-:Y:S01]  /*0340*/  ISETP.EQ.AND P2, PT, R18.reuse, 0x8, PT ;  /* 0x000000081200780c */ /* 0x040fe20003f42270 */
[--C-:B------:R-:W-:Y:S02]  /*0350*/  @P1 IMAD.MOV.U32 R7, RZ, RZ, R14.reuse ;  /* 0x000000ffff071224 */ /* 0x100fe400078e000e */
[--C-:B------:R-:W-:Y:S02]  /*0360*/  @P3 IMAD.MOV.U32 R9, RZ, RZ, R14.reuse ;  /* 0x000000ffff093224 */ /* 0x100fe400078e000e */
[--C-:B------:R-:W-:Y:S02]  /*0370*/  @P4 IMAD.MOV.U32 R10, RZ, RZ, R14.reuse ;  /* 0x000000ffff0a4224 */ /* 0x100fe400078e000e */
[----:B------:R-:W-:Y:S02]  /*0380*/  @P5 IMAD.MOV.U32 R11, RZ, RZ, R14 ;  /* 0x000000ffff0b5224 */ /* 0x000fe400078e000e */
[----:B------:R-:W-:-:S04]  /*0390*/  VIADD R18, R18, 0x4 ;  /* 0x0000000412127836 */ /* 0x000fc80000000000 */
[----:B------:R-:W-:Y:S01]  /*03a0*/  @P2 IMAD.MOV.U32 R8, RZ, RZ, R14 ;  /* 0x000000ffff082224 */ /* 0x000fe200078e000e */
[----:B------:R-:W-:Y:S06]  /*03b0*/  BRA.U UP0, `(.L_x_1) ;  /* 0xfffffffd00a07547 */ /* 0x000fec000b83ffff */
[----:B------:R-:W-:-:S04]  /*03c0*/  SHF.R.U32.HI R13, RZ, 0x17, R2 ;  /* 0x00000017ff0d7819 */ /* 0x000fc80000011602 */
[C---:B------:R-:W-:Y:S02]  /*03d0*/  LOP3.LUT R14, R13.reuse, 0xe0, RZ, 0xc0, !PT ;  /* 0x000000e00d0e7812 */ /* 0x040fe400078ec0ff */
[----:B------:R-:W-:Y:S02]  /*03e0*/  LOP3.LUT P6, RZ, R13, 0x1f, RZ, 0xc0, !PT ;  /* 0x0000001f0dff7812 */ /* 0x000fe400078cc0ff */
[----:B------:R-:W-:-:S04]  /*03f0*/  IADD3 R14, PT, PT, R14, -0x80, RZ ;  /* 0xffffff800e0e7810 */ /* 0x000fc80007ffe0ff */
[----:B------:R-:W-:-:S05]  /*0400*/  SHF.R.U32.HI R14, RZ, 0x5, R14 ;  /* 0x00000005ff0e7819 */ /* 0x000fca000001160e */
[----:B------:R-:W-:-:S05]  /*0410*/  IMAD.U32 R17, R14, -0x4, RZ ;  /* 0xfffffffc0e117824 */ /* 0x000fca00078e00ff */
[C---:B------:R-:W-:Y:S02]  /*0420*/  ISETP.EQ.AND P3, PT, R17.reuse, -0x18, PT ;  /* 0xffffffe81100780c */ /* 0x040fe40003f62270 */
[C---:B------:R-:W-:Y:S02]  /*0430*/  ISETP.EQ.AND P4, PT, R17.reuse, -0x14, PT ;  /* 0xffffffec1100780c */ /* 0x040fe40003f82270 */
[C---:B------:R-:W-:Y:S02]  /*0440*/  ISETP.EQ.AND P0, PT, R17.reuse, -0x10, PT ;  /* 0xfffffff01100780c */ /* 0x040fe40003f02270 */
[C---:B------:R-:W-:Y:S02]  /*0450*/  ISETP.EQ.AND P1, PT, R17.reuse, -0xc, PT ;  /* 0xfffffff41100780c */ /* 0x040fe40003f22270 */
[C---:B------:R-:W-:Y:S02]  /*0460*/  ISETP.EQ.AND P2, PT, R17.reuse, -0x8, PT ;  /* 0xfffffff81100780c */ /* 0x040fe40003f42270 */
[----:B------:R-:W-:-:S03]  /*0470*/  ISETP.EQ.AND P5, PT, R17, 0x4, PT ;  /* 0x000000041100780c */ /* 0x000fc60003fa2270 */
[--C-:B------:R-:W-:Y:S01]  /*0480*/  @P3 IMAD.MOV.U32 R14, RZ, RZ, R6.reuse ;  /* 0x000000ffff0e3224 */ /* 0x100fe200078e0006 */
[C---:B------:R-:W-:Y:S01]  /*0490*/  ISETP.EQ.AND P3, PT, R17.reuse, -0x4, PT ;  /* 0xfffffffc1100780c */ /* 0x040fe20003f62270 */
[----:B------:R-:W-:Y:S02]  /*04a0*/  @P4 IMAD.MOV.U32 R15, RZ, RZ, R6 ;  /* 0x000000ffff0f4224 */ /* 0x000fe400078e0006 */
[--C-:B------:R-:W-:Y:S01]  /*04b0*/  @P4 IMAD.MOV.U32 R14, RZ, RZ, R7.reuse ;  /* 0x000000ffff0e4224 */ /* 0x100fe200078e0007 */
[----:B------:R-:W-:Y:S01]  /*04c0*/  ISETP.EQ.AND P4, PT, R17, RZ, PT ;  /* 0x000000ff1100720c */ /* 0x000fe20003f82270 */
[----:B------:R-:W-:Y:S02]  /*04d0*/  @P0 IMAD.MOV.U32 R15, RZ, RZ, R7 ;  /* 0x000000ffff0f0224 */ /* 0x000fe400078e0007 */
[--C-:B------:R-:W-:Y:S01]  /*04e0*/  @P0 IMAD.MOV.U32 R14, RZ, RZ, R8.reuse ;  /* 0x000000ffff0e0224 */ /* 0x100fe200078e0008 */
[----:B------:R-:W-:Y:S01]  /*04f0*/  @P1 MOV R14, R9 ;  /* 0x00000009000e1202 */ /* 0x000fe20000000f00 */
[----:B------:R-:W-:-:S02]  /*0500*/  @P1 IMAD.MOV.U32 R15, RZ, RZ, R8 ;  /* 0x000000ffff0f1224 */ /* 0x000fc400078e0008 */
[----:B------:R-:W-:Y:S02]  /*0510*/  @P2 IMAD.MOV.U32 R15, RZ, RZ, R9 ;  /* 0x000000ffff0f2224 */ /* 0x000fe400078e0009 */
[--C-:B------:R-:W-:Y:S02]  /*0520*/  @P2 IMAD.MOV.U32 R14, RZ, RZ, R10.reuse ;  /* 0x000000ffff0e2224 */ /* 0x100fe400078e000a */
[----:B------:R-:W-:Y:S02]  /*0530*/  @P3 IMAD.MOV.U32 R15, RZ, RZ, R10 ;  /* 0x000000ffff0f3224 */ /* 0x000fe400078e000a */
[--C-:B------:R-:W-:Y:S02]  /*0540*/  @P3 IMAD.MOV.U32 R14, RZ, RZ, R11.reuse ;  /* 0x000000ffff0e3224 */ /* 0x100fe400078e000b */
[----:B------:R-:W-:Y:S02]  /*0550*/  @P4 IMAD.MOV.U32 R15, RZ, RZ, R11 ;  /* 0x000000ffff0f4224 */ /* 0x000fe400078e000b */
[----:B------:R-:W-:-:S02]  /*0560*/  @P4 IMAD.MOV.U32 R14, RZ, RZ, R12 ;  /* 0x000000ffff0e4224 */ /* 0x000fc400078e000c */
[----:B------:R-:W-:Y:S01]  /*0570*/  @P5 IMAD.MOV.U32 R15, RZ, RZ, R12 ;  /* 0x000000ffff0f5224 */ /* 0x000fe200078e000c */
[----:B------:R-:W-:Y:S06]  /*0580*/  @!P6 BRA `(.L_x_2) ;  /* 0x00000000002ce947 */ /* 0x000fec0003800000 */
[----:B------:R-:W-:Y:S01]  /*0590*/  @P0 MOV R16, R6 ;  /* 0x0000000600100202 */ /* 0x000fe20000000f00 */
[----:B------:R-:W-:Y:S01]  /*05a0*/  @P1 IMAD.MOV.U32 R16, RZ, RZ, R7 ;  /* 0x000000ffff101224 */ /* 0x000fe200078e0007 */
[----:B------:R-:W-:Y:S01]  /*05b0*/  ISETP.EQ.AND P0, PT, R17, 0x8, PT ;  /* 0x000000081100780c */ /* 0x000fe20003f02270 */
[----:B------:R-:W-:Y:S01]  /*05c0*/  @P2 IMAD.MOV.U32 R16, RZ, RZ, R8 ;  /* 0x000000ffff102224 */ /* 0x000fe200078e0008 */
[----:B------:R-:W-:Y:S01]  /*05d0*/  LOP3.LUT R13, R13, 0x1f, RZ, 0xc0, !PT ;  /* 0x0000001f0d0d7812 */ /* 0x000fe200078ec0ff */
[----:B------:R-:W-:Y:S02]  /*05e0*/  @P3 IMAD.MOV.U32 R16, RZ, RZ, R9 ;  /* 0x000000ffff103224 */ /* 0x000fe400078e0009 */
[----:B------:R-:W-:Y:S01]  /*05f0*/  @P4 IMAD.MOV.U32 R16, RZ, RZ, R10 ;  /* 0x000000ffff104224 */ /* 0x000fe200078e000a */
[----:B------:R-:W-:Y:S01]  /*0600*/  SHF.L.W.U32.HI R14, R15, R13, R14 ;  /* 0x0000000d0f0e7219 */ /* 0x000fe20000010e0e */
[----:B------:R-:W-:-:S06]  /*0610*/  @P5 IMAD.MOV.U32 R16, RZ, RZ, R11 ;  /* 0x000000ffff105224 */ /* 0x000fcc00078e000b */
[----:B------:R-:W-:-:S05]  /*0620*/  @P0 IMAD.MOV.U32 R16, RZ, RZ, R12 ;  /* 0x000000ffff100224 */ /* 0x000fca00078e000c */
[----:B------:R-:W-:-:S07]  /*0630*/  SHF.L.W.U32.HI R15, R16, R13, R15 ;  /* 0x0000000d100f7219 */ /* 0x000fce0000010e0f */
.L_x_2:
[C---:B------:R-:W-:Y:S01]  /*0640*/  SHF.L.W.U32.HI R19, R15.reuse, 0x2, R14 ;  /* 0x000000020f137819 */ /* 0x040fe20000010e0e */
[----:B------:R-:W-:Y:S01]  /*0650*/  IMAD.SHL.U32 R12, R15, 0x4, RZ ;  /* 0x000000040f0c7824 */ /* 0x000fe200078e00ff */
[----:B------:R-:W-:Y:S01]  /*0660*/  UMOV UR4, 0x54442d19 ;  /* 0x54442d1900047882 */ /* 0x000fe20000000000 */
[----:B------:R-:W-:Y:S01]  /*0670*/  UMOV UR5, 0x3bf921fb ;  /* 0x3bf921fb00057882 */ /* 0x000fe20000000000 */
[----:B------:R-:W-:Y:S02]  /*0680*/  SHF.R.S32.HI R13, RZ, 0x1f, R19 ;  /* 0x0000001fff0d7819 */ /* 0x000fe40000011413 */
[----:B------:R-:W-:Y:S02]  /*0690*/  ISETP.GE.AND P0, PT, R2, RZ, PT ;  /* 0x000000ff0200720c */ /* 0x000fe40003f06270 */
[C---:B------:R-:W-:Y:S02]  /*06a0*/  LOP3.LUT R12, R13.reuse, R12, RZ, 0x3c, !PT ;  /* 0x0000000c0d0c7212 */ /* 0x040fe400078e3cff */
[----:B------:R-:W-:-:S02]  /*06b0*/  LOP3.LUT R13, R13, R19, RZ, 0x3c, !PT ;  /* 0x000000130d0d7212 */ /* 0x000fc400078e3cff */
[----:B------:R-:W-:Y:S02]  /*06c0*/  SHF.R.U32.HI R14, RZ, 0x1e, R14 ;  /* 0x0000001eff0e7819 */ /* 0x000fe4000001160e */
[C---:B------:R-:W-:Y:S02]  /*06d0*/  LOP3.LUT R15, R19.reuse, R2, RZ, 0x3c, !PT ;  /* 0x00000002130f7212 */ /* 0x040fe400078e3cff */
[----:B------:R-:W0:Y:S01]  /*06e0*/  I2F.F64.S64 R12, R12 ;  /* 0x0000000c000c7312 */ /* 0x000e220000301c00 */
[----:B------:R-:W-:Y:S02]  /*06f0*/  LEA.HI R14, R19, R14, RZ, 0x1 ;  /* 0x0000000e130e7211 */ /* 0x000fe400078f08ff */
[----:B------:R-:W-:Y:S02]  /*0700*/  ISETP.GE.AND P1, PT, R15, RZ, PT ;  /* 0x000000ff0f00720c */ /* 0x000fe40003f26270 */
[----:B------:R-:W-:-:S05]  /*0710*/  IADD3 R15, PT, PT, -R14, RZ, RZ ;  /* 0x000000ff0e0f7210 */ /* 0x000fca0007ffe1ff */
[----:B------:R-:W-:Y:S01]  /*0720*/  @!P0 IMAD.MOV.U32 R14, RZ, RZ, R15 ;  /* 0x000000ffff0e8224 */ /* 0x000fe200078e000f */
[----:B0-----:R-:W-:-:S10]  /*0730*/  DMUL R16, R12, UR4 ;  /* 0x000000040c107c28 */ /* 0x001fd40008000000 */
[----:B------:R-:W0:Y:S02]  /*0740*/  F2F.F32.F64 R16, R16 ;  /* 0x0000001000107310 */ /* 0x000e240000301000 */
[----:B0-----:R-:W-:-:S07]  /*0750*/  FSEL R13, -R16, R16, !P1 ;  /* 0x00000010100d7208 */ /* 0x001fce0004800100 */
.L_x_0:
[----:B------:R-:W0:Y:S01]  /*0760*/  LDC R12, c[0x0][0x39c] ;  /* 0x0000e700ff0c7b82 */ /* 0x000e220000000800 */
[----:B------:R-:W-:Y:S01]  /*0770*/  LOP3.LUT R15, R14, 0x1, RZ, 0xc0, !PT ;  /* 0x000000010e0f7812 */ /* 0x000fe200078ec0ff */
[----:B------:R-:W-:Y:S02]  /*0780*/  IMAD.MOV.U32 R17, RZ, RZ, 0x37cbac00 ;  /* 0x37cbac00ff117424 */ /* 0x000fe400078e00ff */
[----:B------:R-:W-:Y:S01]  /*0790*/  FMUL R16, R13, R13 ;  /* 0x0000000d0d107220 */ /* 0x000fe20000400000 */
[----:B------:R-:W-:Y:S01]  /*07a0*/  IMAD.MOV.U32 R19, RZ, RZ, 0x3effffff ;  /* 0x3effffffff137424 */ /* 0x000fe200078e00ff */
[----:B------:R-:W-:Y:S01]  /*07b0*/  ISETP.NE.U32.AND P0, PT, R15, 0x1, PT ;  /* 0x000000010f00780c */ /* 0x000fe20003f05070 */
[----:B------:R-:W-:Y:S02]  /*07c0*/  IMAD.MOV.U32 R15, RZ, RZ, 0x3d2aaabb ;  /* 0x3d2aaabbff0f7424 */ /* 0x000fe400078e00ff */
[----:B------:R-:W-:Y:S01]  /*07d0*/  FFMA R17, R16, R17, -0.0013887860113754868507 ;  /* 0xbab607ed10117423 */ /* 0x000fe20000000011 */
[----:B------:R-:W-:-:S02]  /*07e0*/  FSEL R19, -R19, -0.16666662693023681641, !P0 ;  /* 0xbe2aaaa813137808 */ /* 0x000fc40004000100 */
[----:B------:R-:W-:Y:S02]  /*07f0*/  FSEL R15, R15, 0.0083327032625675201416, !P0 ;  /* 0x3c0885e40f0f7808 */ /* 0x000fe40004000000 */
[----:B------:R-:W-:Y:S02]  /*0800*/  FSEL R17, R17, -0.00019574658654164522886, !P0 ;  /* 0xb94d415311117808 */ /* 0x000fe40004000000 */
[----:B------:R-:W-:Y:S02]  /*0810*/  FSEL R13, R13, 1, P0 ;  /* 0x3f8000000d0d7808 */ /* 0x000fe40000000000 */
[----:B------:R-:W-:Y:S01]  /*0820*/  LOP3.LUT P0, RZ, R14, 0x2, RZ, 0xc0, !PT ;  /* 0x000000020eff7812 */ /* 0x000fe2000780c0ff */
[----:B------:R-:W-:-:S04]  /*0830*/  FFMA R15, R16, R17, R15 ;  /* 0x00000011100f7223 */ /* 0x000fc8000000000f */
[C---:B------:R-:W-:Y:S01]  /*0840*/  FFMA R19, R16.reuse, R15, R19 ;  /* 0x0000000f10137223 */ /* 0x040fe20000000013 */
[----:B------:R-:W-:Y:S01]  /*0850*/  FFMA R16, R16, R13, RZ ;  /* 0x0000000d10107223 */ /* 0x000fe200000000ff */
[C---:B0-----:R-:W-:Y:S01]  /*0860*/  FMUL R18, R12.reuse, 0.63661974668502807617 ;  /* 0x3f22f9830c127820 */ /* 0x041fe20000400000 */
[----:B------:R-:W-:Y:S02]  /*0870*/  FSETP.GE.AND P1, PT, |R12|, 105615, PT ;  /* 0x47ce47800c00780b */ /* 0x000fe40003f26200 */
[----:B------:R-:W-:Y:S02]  /*0880*/  FFMA R19, R16, R19, R13 ;  /* 0x0000001310137223 */ /* 0x000fe4000000000d */
[----:B------:R-:W-:Y:S01]  /*0890*/  P2R R13, PR, RZ, 0x2 ;  /* 0x00000002ff0d7803 */ /* 0x000fe20000000000 */
[----:B------:R-:W0:Y:S01]  /*08a0*/  F2I.NTZ R18, R18 ;  /* 0x0000001200127305 */ /* 0x000e220000203100 */
[----:B------:R-:W-:Y:S01]  /*08b0*/  @P0 FADD R19, RZ, -R19 ;  /* 0x80000013ff130221 */ /* 0x000fe20000000000 */
[----:B0-----:R-:W-:-:S05]  /*08c0*/  I2FP.F32.S32 R21, R18 ;  /* 0x0000001200157245 */ /* 0x001fca0000201400 */
[----:B------:R-:W-:-:S04]  /*08d0*/  FFMA R14, R21, -1.5707962512969970703, R12 ;  /* 0xbfc90fda150e7823 */ /* 0x000fc8000000000c */
[----:B------:R-:W-:-:S04]  /*08e0*/  FFMA R14, R21, -7.5497894158615963534e-08, R14 ;  /* 0xb3a22168150e7823 */ /* 0x000fc8000000000e */
[----:B------:R-:W-:Y:S01]  /*08f0*/  FFMA R20, R21, -5.3903029534742383927e-15, R14 ;  /* 0xa7c234c515147823 */ /* 0x000fe2000000000e */
[----:B------:R-:W-:-:S03]  /*0900*/  IMAD.MOV.U32 R21, RZ, RZ, R18 ;  /* 0x000000ffff157224 */ /* 0x000fc600078e0012 */
[----:B------:R-:W-:Y:S01]  /*0910*/  IMAD.MOV.U32 R14, RZ, RZ, R20 ;  /* 0x000000ffff0e7224 */ /* 0x000fe200078e0014 */
[----:B------:R-:W-:Y:S06]  /*0920*/  @!P1 BRA `(.L_x_3) ;  /* 0x0000000400749947 */ /* 0x000fec0003800000 */
[----:B------:R-:W-:-:S13]  /*0930*/  FSETP.NEU.AND P0, PT, |R12|, +INF , PT ;  /* 0x7f8000000c00780b */ /* 0x000fda0003f0d200 */
[----:B------:R-:W-:Y:S01]  /*0940*/  @!P0 FMUL R14, RZ, R12 ;  /* 0x0000000cff0e8220 */ /* 0x000fe20000400000 */
[----:B------:R-:W-:Y:S01]  /*0950*/  @!P0 IMAD.MOV.U32 R18, RZ, RZ, RZ ;  /* 0x000000ffff128224 */ /* 0x000fe200078e00ff */
[----:B------:R-:W-:Y:S06]  /*0960*/  @!P0 BRA `(.L_x_3) ;  /* 0x0000000400648947 */ /* 0x000fec0003800000 */
[----:B------:R-:W-:Y:S01]  /*0970*/  SHF.L.U32 R14, R12, 0x8, RZ ;  /* 0x000000080c0e7819 */ /* 0x000fe200000006ff */
[----:B------:R-:W-:Y:S01]  /*0980*/  IMAD.MOV.U32 R13, RZ, RZ, RZ ;  /* 0x000000ffff0d7224 */ /* 0x000fe200078e00ff */
[----:B------:R-:W-:Y:S01]  /*0990*/  CS2R R22, SRZ ;  /* 0x0000000000167805 */ /* 0x000fe2000001ff00 */
[----:B------:R-:W0:Y:S01]  /*09a0*/  LDCU.64 UR8, c[0x4][URZ] ;  /* 0x01000000ff0877ac */ /* 0x000e220008000a00 */
[----:B------:R-:W-:Y:S01]  /*09b0*/  LOP3.LUT R18, R14, 0x80000000, RZ, 0xfc, !PT ;  /* 0x800000000e127812 */ /* 0x000fe200078efcff */
[----:B------:R-:W-:-:S06]  /*09c0*/  UMOV UR4, URZ ;  /* 0x000000ff00047c82 */ /* 0x000fcc0008000000 */
.L_x_4:
[----:B0-----:R-:W-:Y:S02]  /*09d0*/  IMAD.U32 R15, RZ, RZ, UR9 ;  /* 0x00000009ff0f7e24 */ /* 0x001fe4000f8e00ff */
[----:B------:R-:W-:-:S05]  /*09e0*/  IMAD.U32 R14, RZ, RZ, UR8 ;  /* 0x00000008ff0e7e24 */ /* 0x000fca000f8e00ff */
[----:B------:R-:W2:Y:S01]  /*09f0*/  LDG.E.CONSTANT R15, desc[UR6][R14.64] ;  /* 0x000000060e0f7981 */ /* 0x000ea2000c1e9900 */
[C---:B------:R-:W-:Y:S01]  /*0a00*/  ISETP.EQ.AND P4, PT, R22.reuse, RZ, PT ;  /* 0x000000ff1600720c */ /* 0x040fe20003f82270 */
[----:B------:R-:W-:Y:S01]  /*0a10*/  UIADD3 UR4, UPT, UPT, UR4, 0x1, URZ ;  /* 0x0000000104047890 */ /* 0x000fe2000fffe0ff */
[C---:B------:R-:W-:Y:S01]  /*0a20*/  ISETP.EQ.AND P3, PT, R22.reuse, 0x4, PT ;  /* 0x000000041600780c */ /* 0x040fe20003f62270 */
[----:B------:R-:W-:Y:S01]  /*0a30*/  UIADD3 UR8, UP1, UPT, UR8, 0x4, URZ ;  /* 0x0000000408087890 */ /* 0x000fe2000ff3e0ff */
[C---:B------:R-:W-:Y:S01]  /*0a40*/  ISETP.EQ.AND P2, PT, R22.reuse, 0x8, PT ;  /* 0x000000081600780c */ /* 0x040fe20003f42270 */
[----:B------:R-:W-:Y:S01]  /*0a50*/  UISETP.NE.AND UP0, UPT, UR4, 0x6, UPT ;  /* 0x000000060400788c */ /* 0x000fe2000bf05270 */
[----:B------:R-:W-:Y:S01]  /*0a60*/  ISETP.EQ.AND P1, PT, R22, 0xc, PT ;  /* 0x0000000c1600780c */ /* 0x000fe20003f22270 */
[----:B------:R-:W-:Y:S01]  /*0a70*/  UIADD3.X UR9, UPT, UPT, URZ, UR9, URZ, UP1, !UPT ;  /* 0x00000009ff097290 */ /* 0x000fe20008ffe4ff */
[----:B--2---:R-:W-:-:S03]  /*0a80*/  IMAD.WIDE.U32 R16, R15, R18, RZ ;  /* 0x000000120f107225 */ /* 0x004fc600078e00ff */
[----:B------:R-:W-:-:S08]  /*0a90*/  IADD3 R16, P0, PT, R16, R13, RZ ;  /* 0x0000000d10107210 */ /* 0x000fd00007f1e0ff */
[----:B------:R-:W-:Y:S01]  /*0aa0*/  @P1 MOV R9, R16 ;  /* 0x0000001000091202 */ /* 0x000fe20000000f00 */
[----:B------:R-:W-:Y:S01]  /*0ab0*/  IMAD.X R13, R17, 0x1, R23, P0 ;  /* 0x00000001110d7824 */ /* 0x000fe200000e0617 */
[C---:B------:R-:W-:Y:S01]  /*0ac0*/  ISETP.EQ.AND P0, PT, R22.reuse, 0x10, PT ;  /* 0x000000101600780c */ /* 0x040fe20003f02270 */
[--C-:B------:R-:W-:Y:S01]  /*0ad0*/  @P4 IMAD.MOV.U32 R6, RZ, RZ, R16.reuse ;  /* 0x000000ffff064224 */ /* 0x100fe200078e0010 */
[C---:B------:R-:W-:Y:S01]  /*0ae0*/  ISETP.EQ.AND P4, PT, R22.reuse, 0x14, PT ;  /* 0x000000141600780c */ /* 0x040fe20003f82270 */
[--C-:B------:R-:W-:Y:S02]  /*0af0*/  @P3 IMAD.MOV.U32 R7, RZ, RZ, R16.reuse ;  /* 0x000000ffff073224 */ /* 0x100fe400078e0010 */
[----:B------:R-:W-:Y:S02]  /*0b00*/  @P2 IMAD.MOV.U32 R8, RZ, RZ, R16 ;  /* 0x000000ffff082224 */ /* 0x000fe400078e0010 */
[----:B------:R-:W-:-:S06]  /*0b10*/  VIADD R22, R22, 0x4 ;  /* 0x0000000416167836 */ /* 0x000fcc0000000000 */
[--C-:B------:R-:W-:Y:S02]  /*0b20*/  @P0 IMAD.MOV.U32 R10, RZ, RZ, R16.reuse ;  /* 0x000000ffff0a0224 */ /* 0x100fe400078e0010 */
[----:B------:R-:W-:Y:S01]  /*0b30*/  @P4 IMAD.MOV.U32 R11, RZ, RZ, R16 ;  /* 0x000000ffff0b4224 */ /* 0x000fe200078e0010 */
[----:B------:R-:W-:Y:S06]  /*0b40*/  BRA.U UP0, `(.L_x_4) ;  /* 0xfffffffd00a07547 */ /* 0x000fec000b83ffff */
[----:B------:R-:W-:-:S04]  /*0b50*/  SHF.R.U32.HI R14, RZ, 0x17, R12 ;  /* 0x00000017ff0e7819 */ /* 0x000fc8000001160c */
[C---:B------:R-:W-:Y:S02]  /*0b60*/  LOP3.LUT R15, R14.reuse, 0xe0, RZ, 0xc0, !PT ;  /* 0x000000e00e0f7812 */ /* 0x040fe400078ec0ff */
[----:B------:R-:W-:-:S03]  /*0b70*/  LOP3.LUT P6, RZ, R14, 0x1f, RZ, 0xc0, !PT ;  /* 0x0000001f0eff7812 */ /* 0x000fc600078cc0ff */
[----:B------:R-:W-:-:S05]  /*0b80*/  VIADD R15, R15, 0xffffff80 ;  /* 0xffffff800f0f7836 */ /* 0x000fca0000000000 */
[----:B------:R-:W-:-:S05]  /*0b90*/  SHF.R.U32.HI R15, RZ, 0x5, R15 ;  /* 0x00000005ff0f7819 */ /* 0x000fca000001160f */
[----:B------:R-:W-:-:S05]  /*0ba0*/  IMAD.U32 R22, R15, -0x4, RZ ;  /* 0xfffffffc0f167824 */ /* 0x000fca00078e00ff */
[C---:B------:R-:W-:Y:S02]  /*0bb0*/  ISETP.EQ.AND P2, PT, R22.reuse, -0x18, PT ;  /* 0xffffffe81600780c */ /* 0x040fe40003f42270 */
[C---:B------:R-:W-:Y:S02]  /*0bc0*/  ISETP.EQ.AND P3, PT, R22.reuse, -0x14, PT ;  /* 0xffffffec1600780c */ /* 0x040fe40003f62270 */
[C---:B------:R-:W-:Y:S02]  /*0bd0*/  ISETP.EQ.AND P0, PT, R22.reuse, -0x10, PT ;  /* 0xfffffff01600780c */ /* 0x040fe40003f02270 */
[C---:B------:R-:W-:Y:S02]  /*0be0*/  ISETP.EQ.AND P1, PT, R22.reuse, -0xc, PT ;  /* 0xfffffff41600780c */ /* 0x040fe40003f22270 */
[C---:B------:R-:W-:Y:S02]  /*0bf0*/  ISETP.EQ.AND P4, PT, R22.reuse, RZ, PT ;  /* 0x000000ff1600720c */ /* 0x040fe40003f82270 */
[----:B------:R-:W-:-:S03]  /*0c00*/  ISETP.EQ.AND P5, PT, R22, 0x4, PT ;  /* 0x000000041600780c */ /* 0x000fc60003fa2270 */
[--C-:B------:R-:W-:Y:S01]  /*0c10*/  @P2 IMAD.MOV.U32 R18, RZ, RZ, R6.reuse ;  /* 0x000000ffff122224 */ /* 0x100fe200078e0006 */
[C---:B------:R-:W-:Y:S01]  /*0c20*/  ISETP.EQ.AND P2, PT, R22.reuse, -0x8, PT ;  /* 0xfffffff81600780c */ /* 0x040fe20003f42270 */
[----:B------:R-:W-:Y:S01]  /*0c30*/  @P3 IMAD.MOV.U32 R15, RZ, RZ, R6 ;  /* 0x000000ffff0f3224 */ /* 0x000fe200078e0006 */
[----:B------:R-:W-:Y:S01]  /*0c40*/  @P3 MOV R18, R7 ;  /* 0x0000000700123202 */ /* 0x000fe20000000f00 */
[----:B------:R-:W-:Y:S01]  /*0c50*/  @P0 IMAD.MOV.U32 R15, RZ, RZ, R7 ;  /* 0x000000ffff0f0224 */ /* 0x000fe200078e0007 */
[----:B------:R-:W-:Y:S01]  /*0c60*/  ISETP.EQ.AND P3, PT, R22, -0x4, PT ;  /* 0xfffffffc1600780c */ /* 0x000fe20003f62270 */
[--C-:B------:R-:W-:Y:S02]  /*0c70*/  @P1 IMAD.MOV.U32 R15, RZ, RZ, R8.reuse ;  /* 0x000000ffff0f1224 */ /* 0x100fe400078e0008 */
[----:B------:R-:W-:Y:S02]  /*0c80*/  @P0 IMAD.MOV.U32 R18, RZ, RZ, R8 ;  /* 0x000000ffff120224 */ /* 0x000fe400078e0008 */
[----:B------:R-:W-:-:S04]  /*0c90*/  @P1 IMAD.MOV.U32 R18, RZ, RZ, R9 ;  /* 0x000000ffff121224 */ /* 0x000fc800078e0009 */
[----:B------:R-:W-:Y:S02]  /*0ca0*/  @P2 IMAD.MOV.U32 R15, RZ, RZ, R9 ;  /* 0x000000ffff0f2224 */ /* 0x000fe400078e0009 */
[--C-:B------:R-:W-:Y:S02]  /*0cb0*/  @P2 IMAD.MOV.U32 R18, RZ, RZ, R10.reuse ;  /* 0x000000ffff122224 */ /* 0x100fe400078e000a */
[----:B------:R-:W-:Y:S01]  /*0cc0*/  @P3 IMAD.MOV.U32 R15, RZ, RZ, R10 ;  /* 0x000000ffff0f3224 */ /* 0x000fe200078e000a */
[----:B------:R-:W-:Y:S01]  /*0cd0*/  @P3 MOV R18, R11 ;  /* 0x0000000b00123202 */ /* 0x000fe20000000f00 */
[----:B------:R-:W-:Y:S02]  /*0ce0*/  @P4 IMAD.MOV.U32 R15, RZ, RZ, R11 ;  /* 0x000000ffff0f4224 */ /* 0x000fe400078e000b */
[--C-:B------:R-:W-:Y:S02]  /*0cf0*/  @P5 IMAD.MOV.U32 R15, RZ, RZ, R13.reuse ;  /* 0x000000ffff0f5224 */ /* 0x100fe400078e000d */
[----:B------:R-:W-:-:S02]  /*0d00*/  @P4 IMAD.MOV.U32 R18, RZ, RZ, R13 ;  /* 0x000000ffff124224 */ /* 0x000fc400078e000d */
[----:B------:R-:W-:Y:S01]  /*0d10*/  IMAD.MOV.U32 R16, RZ, RZ, R15 ;  /* 0x000000ffff107224 */ /* 0x000fe200078e000f */
[----:B------:R-:W-:Y:S06]  /*0d20*/  @!P6 BRA `(.L_x_5) ;  /* 0x00000000002ce947 */ /* 0x000fec0003800000 */
[----:B------:R-:W-:Y:S01]  /*0d30*/  @P0 IMAD.MOV.U32 R17, RZ, RZ, R6 ;  /* 0x000000ffff110224 */ /* 0x000fe200078e0006 */
[----:B------:R-:W-:Y:S01]  /*0d40*/  ISETP.EQ.AND P0, PT, R22, 0x8, PT ;  /* 0x000000081600780c */ /* 0x000fe20003f02270 */
[----:B------:R-:W-:Y:S01]  /*0d50*/  @P1 IMAD.MOV.U32 R17, RZ, RZ, R7 ;  /* 0x000000ffff111224 */ /* 0x000fe200078e0007 */
[----:B------:R-:W-:Y:S01]  /*0d60*/  LOP3.LUT R15, R14, 0x1f, RZ, 0xc0, !PT ;  /* 0x0000001f0e0f7812 */ /* 0x000fe200078ec0ff */
[----:B------:R-:W-:Y:S01]  /*0d70*/  @P2 IMAD.MOV.U32 R17, RZ, RZ, R8 ;  /* 0x000000ffff112224 */ /* 0x000fe200078e0008 */
[----:B------:R-:W-:Y:S01]  /*0d80*/  @P3 MOV R17, R9 ;  /* 0x0000000900113202 */ /* 0x000fe20000000f00 */
[----:B------:R-:W-:Y:S01]  /*0d90*/  @P4 IMAD.MOV.U32 R17, RZ, RZ, R10 ;  /* 0x000000ffff114224 */ /* 0x000fe200078e000a */
[----:B------:R-:W-:Y:S01]  /*0da0*/  SHF.L.W.U32.HI R18, R16, R15, R18 ;  /* 0x0000000f10127219 */ /* 0x000fe20000010e12 */
[----:B------:R-:W-:-:S06]  /*0db0*/  @P5 IMAD.MOV.U32 R17, RZ, RZ, R11 ;  /* 0x000000ffff115224 */ /* 0x000fcc00078e000b */
[----:B------:R-:W-:-:S05]  /*0dc0*/  @P0 IMAD.MOV.U32 R17, RZ, RZ, R13 ;  /* 0x000000ffff110224 */ /* 0x000fca00078e000d */
[----:B------:R-:W-:-:S07]  /*0dd0*/  SHF.L.W.U32.HI R16, R17, R15, R16 ;  /* 0x0000000f11107219 */ /* 0x000fce0000010e10 */
.L_x_5:
        /* <DEDUP_REMOVED lines=12> */
[----:B------:R-:W-:-:S03]  /*0ea0*/  ISETP.GE.AND P1, PT, R22, RZ, PT ;  /* 0x000000ff1600720c */ /* 0x000fc60003f26270 */
[----:B------:R-:W-:-:S04]  /*0eb0*/  IMAD.MOV R13, RZ, RZ, -R18 ;  /* 0x000000ffff0d7224 */ /* 0x000fc800078e0a12 */
[----:B------:R-:W-:Y:S01]  /*0ec0*/  @!P0 IMAD.MOV.U32 R18, RZ, RZ, R13 ;  /* 0x000000ffff128224 */ /* 0x000fe200078e000d */
[----:B0-----:R-:W-:-:S10]  /*0ed0*/  DMUL R16, R14, UR4 ;  /* 0x000000040e107c28 */ /* 0x001fd40008000000 */
[----:B------:R-:W0:Y:S02]  /*0ee0*/  F2F.F32.F64 R16, R16 ;  /* 0x0000001000107310 */ /* 0x000e240000301000 */
[----:B0-----:R-:W-:-:S07]  /*0ef0*/  FSEL R14, -R16, R16, !P1 ;  /* 0x00000010100e7208 */ /* 0x001fce0004800100 */
.L_x_3:
[----:B------:R-:W-:Y:S02]  /*0f00*/  IMAD.MOV.U32 R16, RZ, RZ, 0x37cbac00 ;  /* 0x37cbac00ff107424 */ /* 0x000fe400078e00ff */
[----:B------:R-:W-:Y:S01]  /*0f10*/  FMUL R15, R14, R14 ;  /* 0x0000000e0e0f7220 */ /* 0x000fe20000400000 */
[C---:B------:R-:W-:Y:S01]  /*0f20*/  LOP3.LUT R13, R18.reuse, 0x1, RZ, 0xc0, !PT ;  /* 0x00000001120d7812 */ /* 0x040fe200078ec0ff */
[----:B------:R-:W-:Y:S01]  /*0f30*/  VIADD R17, R18, 0x1 ;  /* 0x0000000112117836 */ /* 0x000fe20000000000 */
[----:B------:R-:W-:Y:S01]  /*0f40*/  FSETP.GE.AND P2, PT, |R2|, 105615, PT ;  /* 0x47ce47800200780b */ /* 0x000fe20003f46200 */
[----:B------:R-:W-:Y:S01]  /*0f50*/  FFMA R16, R15, R16, -0.0013887860113754868507 ;  /* 0xbab607ed0f107423 */ /* 0x000fe20000000010 */
[----:B------:R-:W-:Y:S01]  /*0f60*/  ISETP.NE.U32.AND P0, PT, R13, 0x1, PT ;  /* 0x000000010d00780c */ /* 0x000fe20003f05070 */
[----:B------:R-:W-:Y:S01]  /*0f70*/  IMAD.MOV.U32 R18, RZ, RZ, 0x3e2aaaa8 ;  /* 0x3e2aaaa8ff127424 */ /* 0x000fe200078e00ff */
[----:B------:R-:W-:Y:S02]  /*0f80*/  MOV R13, 0x3c0885e4 ;  /* 0x3c0885e4000d7802 */ /* 0x000fe40000000f00 */
[----:B------:R-:W-:-:S02]  /*0f90*/  FSEL R16, R16, -0.00019574658654164522886, P0 ;  /* 0xb94d415310107808 */ /* 0x000fc40000000000 */
[----:B------:R-:W-:Y:S02]  /*0fa0*/  FSEL R22, R13, 0.041666727513074874878, !P0 ;  /* 0x3d2aaabb0d167808 */ /* 0x000fe40004000000 */
[----:B------:R-:W-:Y:S02]  /*0fb0*/  LOP3.LUT P1, RZ, R17, 0x2, RZ, 0xc0, !PT ;  /* 0x0000000211ff7812 */ /* 0x000fe4000782c0ff */
[----:B------:R-:W-:Y:S01]  /*0fc0*/  FSEL R14, R14, 1, !P0 ;  /* 0x3f8000000e0e7808 */ /* 0x000fe20004000000 */
[C---:B------:R-:W-:Y:S01]  /*0fd0*/  FFMA R16, R15.reuse, R16, R22 ;  /* 0x000000100f107223 */ /* 0x040fe20000000016 */
[----:B------:R-:W-:Y:S02]  /*0fe0*/  FSEL R23, -R18, -0.4999999701976776123, !P0 ;  /* 0xbeffffff12177808 */ /* 0x000fe40004000100 */
[----:B------:R-:W-:Y:S01]  /*0ff0*/  I2FP.F32.S32 R22, UR10 ;  /* 0x0000000a00167c45 */ /* 0x000fe20008201400 */
[C---:B------:R-:W-:Y:S02]  /*1000*/  FFMA R17, R15.reuse, R14, RZ ;  /* 0x0000000e0f117223 */ /* 0x040fe400000000ff */
[----:B------:R-:W-:Y:S01]  /*1010*/  FFMA R16, R15, R16, R23 ;  /* 0x000000100f107223 */ /* 0x000fe20000000017 */
[----:B------:R-:W-:Y:S01]  /*1020*/  I2FP.F32.S32 R15, R3 ;  /* 0x00000003000f7245 */ /* 0x000fe20000201400 */
[----:B------:R-:W-:-:S02]  /*1030*/  IMAD.MOV.U32 R23, RZ, RZ, R5 ;  /* 0x000000ffff177224 */ /* 0x000fc400078e0005 */
[----:B------:R-:W-:Y:S01]  /*1040*/  FFMA R16, R17, R16, R14 ;  /* 0x0000001011107223 */ /* 0x000fe2000000000e */
[----:B------:R-:W-:Y:S02]  /*1050*/  IMAD.MOV.U32 R14, RZ, RZ, R4 ;  /* 0x000000ffff0e7224 */ /* 0x000fe400078e0004 */
[----:B------:R-:W-:Y:S01]  /*1060*/  FFMA R22, R22, -0.5, R15 ;  /* 0xbf00000016167823 */ /* 0x000fe2000000000f */
[----:B------:R-:W-:-:S04]  /*1070*/  @P1 FADD R16, RZ, -R16 ;  /* 0x80000010ff101221 */ /* 0x000fc80000000000 */
[----:B------:R-:W-:Y:S01]  /*1080*/  FFMA R19, R19, R16, R22 ;  /* 0x0000001013137223 */ /* 0x000fe20000000016 */
[----:B------:R-:W-:Y:S06]  /*1090*/  @!P2 BRA `(.L_x_6) ;  /* 0x000000040070a947 */ /* 0x000fec0003800000 */
[----:B------:R-:W-:-:S13]  /*10a0*/  FSETP.NEU.AND P0, PT, |R2|, +INF , PT ;  /* 0x7f8000000200780b */ /* 0x000fda0003f0d200 */
[----:B------:R-:W-:Y:S01]  /*10b0*/  @!P0 FMUL R14, RZ, R2 ;  /* 0x00000002ff0e8220 */ /* 0x000fe20000400000 */
[----:B------:R-:W-:Y:S01]  /*10c0*/  @!P0 IMAD.MOV.U32 R23, RZ, RZ, RZ ;  /* 0x000000ffff178224 */ /* 0x000fe200078e00ff */
[----:B------:R-:W-:Y:S06]  /*10d0*/  @!P0 BRA `(.L_x_6) ;  /* 0x0000000400608947 */ /* 0x000fec0003800000 */
[----:B------:R-:W-:Y:S01]  /*10e0*/  IMAD.SHL.U32 R14, R2, 0x100, RZ ;  /* 0x00000100020e7824 */ /* 0x000fe200078e00ff */
[----:B------:R-:W-:Y:S02]  /*10f0*/  CS2R R22, SRZ ;  /* 0x0000000000167805 */ /* 0x000fe4000001ff00 */
[----:B------:R-:W-:Y:S01]  /*1100*/  MOV R25, RZ ;  /* 0x000000ff00197202 */ /* 0x000fe20000000f00 */
[----:B------:R-:W0:Y:S01]  /*1110*/  LDCU.64 UR8, c[0x4][URZ] ;  /* 0x01000000ff0877ac */ /* 0x000e220008000a00 */
[----:B------:R-:W-:Y:S01]  /*1120*/  LOP3.LUT R27, R14, 0x80000000, RZ, 0xfc, !PT ;  /* 0x800000000e1b7812 */ /* 0x000fe200078efcff */
[----:B------:R-:W-:-:S06]  /*1130*/  UMOV UR4, URZ ;  /* 0x000000ff00047c82 */ /* 0x000fcc0008000000 */
.L_x_7:
        /* <DEDUP_REMOVED lines=36> */
[----:B------:R-:W-:Y:S01]  /*1380*/  @P2 IMAD.MOV.U32 R22, RZ, RZ, R6 ;  /* 0x000000ffff162224 */ /* 0x000fe200078e0006 */
[C---:B------:R-:W-:Y:S01]  /*1390*/  ISETP.EQ.AND P2, PT, R17.reuse, -0x8, PT ;  /* 0xfffffff81100780c */ /* 0x040fe20003f42270 */
[--C-:B------:R-:W-:Y:S01]  /*13a0*/  @P3 IMAD.MOV.U32 R22, RZ, RZ, R7.reuse ;  /* 0x000000ffff163224 */ /* 0x100fe200078e0007 */
[----:B------:R-:W-:Y:S01]  /*13b0*/  @P3 MOV R14, R6 ;  /* 0x00000006000e3202 */ /* 0x000fe20000000f00 */
[----:B------:R-:W-:Y:S01]  /*13c0*/  @P0 IMAD.MOV.U32 R14, RZ, RZ, R7 ;  /* 0x000000ffff0e0224 */ /* 0x000fe200078e0007 */
[----:B------:R-:W-:Y:S01]  /*13d0*/  ISETP.EQ.AND P3, PT, R17, -0x4, PT ;  /* 0xfffffffc1100780c */ /* 0x000fe20003f62270 */
[--C-:B------:R-:W-:Y:S02]  /*13e0*/  @P0 IMAD.MOV.U32 R22, RZ, RZ, R8.reuse ;  /* 0x000000ffff160224 */ /* 0x100fe400078e0008 */
[----:B------:R-:W-:Y:S02]  /*13f0*/  @P1 IMAD.MOV.U32 R14, RZ, RZ, R8 ;  /* 0x000000ffff0e1224 */ /* 0x000fe400078e0008 */
[----:B------:R-:W-:-:S04]  /*1400*/  @P1 IMAD.MOV.U32 R22, RZ, RZ, R9 ;  /* 0x000000ffff161224 */ /* 0x000fc800078e0009 */
[----:B------:R-:W-:Y:S01]  /*1410*/  @P2 IMAD.MOV.U32 R14, RZ, RZ, R9 ;  /* 0x000000ffff0e2224 */ /* 0x000fe200078e0009 */
[----:B------:R-:W-:-:S03]  /*1420*/  @P2 MOV R22, R10 ;  /* 0x0000000a00162202 */ /* 0x000fc60000000f00 */
[----:B------:R-:W-:Y:S02]  /*1430*/  @P3 IMAD.MOV.U32 R14, RZ, RZ, R10 ;  /* 0x000000ffff0e3224 */ /* 0x000fe400078e000a */
[--C-:B------:R-:W-:Y:S02]  /*1440*/  @P3 IMAD.MOV.U32 R22, RZ, RZ, R11.reuse ;  /* 0x000000ffff163224 */ /* 0x100fe400078e000b */
[----:B------:R-:W-:Y:S02]  /*1450*/  @P4 IMAD.MOV.U32 R14, RZ, RZ, R11 ;  /* 0x000000ffff0e4224 */ /* 0x000fe400078e000b */
[--C-:B------:R-:W-:Y:S02]  /*1460*/  @P4 IMAD.MOV.U32 R22, RZ, RZ, R23.reuse ;  /* 0x000000ffff164224 */ /* 0x100fe400078e0017 */
[----:B------:R-:W-:Y:S01]  /*1470*/  @P5 IMAD.MOV.U32 R14, RZ, RZ, R23 ;  /* 0x000000ffff0e5224 */ /* 0x000fe200078e0017 */
[----:B------:R-:W-:Y:S06]  /*1480*/  @!P6 BRA `(.L_x_8) ;  /* 0x00000000002ce947 */ /* 0x000fec0003800000 */
[----:B------:R-:W-:Y:S01]  /*1490*/  @P0 IMAD.MOV.U32 R15, RZ, RZ, R6 ;  /* 0x000000ffff0f0224 */ /* 0x000fe200078e0006 */
[----:B------:R-:W-:Y:S02]  /*14a0*/  ISETP.EQ.AND P0, PT, R17, 0x8, PT ;  /* 0x000000081100780c */ /* 0x000fe40003f02270 */
[----:B------:R-:W-:Y:S01]  /*14b0*/  @P1 MOV R15, R7 ;  /* 0x00000007000f1202 */ /* 0x000fe20000000f00 */
[----:B------:R-:W-:Y:S01]  /*14c0*/  @P2 IMAD.MOV.U32 R15, RZ, RZ, R8 ;  /* 0x000000ffff0f2224 */ /* 0x000fe200078e0008 */
[----:B------:R-:W-:Y:S01]  /*14d0*/  LOP3.LUT R17, R16, 0x1f, RZ, 0xc0, !PT ;  /* 0x0000001f10117812 */ /* 0x000fe200078ec0ff */
[----:B------:R-:W-:Y:S02]  /*14e0*/  @P3 IMAD.MOV.U32 R15, RZ, RZ, R9 ;  /* 0x000000ffff0f3224 */ /* 0x000fe400078e0009 */
[----:B------:R-:W-:Y:S01]  /*14f0*/  @P4 IMAD.MOV.U32 R15, RZ, RZ, R10 ;  /* 0x000000ffff0f4224 */ /* 0x000fe200078e000a */
[----:B------:R-:W-:Y:S01]  /*1500*/  SHF.L.W.U32.HI R22, R14, R17, R22 ;  /* 0x000000110e167219 */ /* 0x000fe20000010e16 */
[----:B------:R-:W-:-:S04]  /*1510*/  @P5 IMAD.MOV.U32 R15, RZ, RZ, R11 ;  /* 0x000000ffff0f5224 */ /* 0x000fc800078e000b */
[----:B------:R-:W-:-:S05]  /*1520*/  @P0 IMAD.MOV.U32 R15, RZ, RZ, R23 ;  /* 0x000000ffff0f0224 */ /* 0x000fca00078e0017 */
[----:B------:R-:W-:-:S07]  /*1530*/  SHF.L.W.U32.HI R14, R15, R17, R14 ;  /* 0x000000110f0e7219 */ /* 0x000fce0000010e0e */
.L_x_8:
        /* <DEDUP_REMOVED lines=18> */
.L_x_6:
[----:B------:R-:W-:Y:S02]  /*1660*/  IMAD.MOV.U32 R16, RZ, RZ, 0x37cbac00 ;  /* 0x37cbac00ff107424 */ /* 0x000fe400078e00ff */
[----:B------:R-:W-:Y:S01]  /*1670*/  FMUL R15, R14, R14 ;  /* 0x0000000e0e0f7220 */ /* 0x000fe20000400000 */
[----:B------:R-:W-:Y:S01]  /*1680*/  LOP3.LUT R17, R23, 0x1, RZ, 0xc0, !PT ;  /* 0x0000000117117812 */ /* 0x000fe200078ec0ff */
[----:B------:R-:W-:Y:S01]  /*1690*/  IMAD.MOV.U32 R22, RZ, RZ, 0x3d2aaabb ;  /* 0x3d2aaabbff167424 */ /* 0x000fe200078e00ff */
[----:B------:R-:W-:Y:S01]  /*16a0*/  FSETP.GE.AND P2, PT, |R12|, 105615, PT ;  /* 0x47ce47800c00780b */ /* 0x000fe20003f46200 */
[----:B------:R-:W-:Y:S01]  /*16b0*/  FFMA R16, R15, R16, -0.0013887860113754868507 ;  /* 0xbab607ed0f107423 */ /* 0x000fe20000000010 */
[----:B------:R-:W-:Y:S01]  /*16c0*/  ISETP.NE.U32.AND P0, PT, R17, 0x1, PT ;  /* 0x000000011100780c */ /* 0x000fe20003f05070 */
[----:B------:R-:W-:Y:S01]  /*16d0*/  IMAD.MOV.U32 R17, RZ, RZ, 0x3effffff ;  /* 0x3effffffff117424 */ /* 0x000fe200078e00ff */
[----:B------:R-:W-:Y:S02]  /*16e0*/  LOP3.LUT P1, RZ, R23, 0x2, RZ, 0xc0, !PT ;  /* 0x0000000217ff7812 */ /* 0x000fe4000782c0ff */
[----:B------:R-:W-:-:S02]  /*16f0*/  FSEL R16, R16, -0.00019574658654164522886, !P0 ;  /* 0xb94d415310107808 */ /* 0x000fc40004000000 */
[----:B------:R-:W-:Y:S02]  /*1700*/  FSEL R24, R22, 0.0083327032625675201416, !P0 ;  /* 0x3c0885e416187808 */ /* 0x000fe40004000000 */
[----:B------:R-:W-:Y:S02]  /*1710*/  FSEL R14, R14, 1, P0 ;  /* 0x3f8000000e0e7808 */ /* 0x000fe40000000000 */
[----:B------:R-:W-:Y:S01]  /*1720*/  FSEL R17, -R17, -0.16666662693023681641, !P0 ;  /* 0xbe2aaaa811117808 */ /* 0x000fe20004000100 */
[C---:B------:R-:W-:Y:S02]  /*1730*/  FFMA R16, R15.reuse, R16, R24 ;  /* 0x000000100f107223 */ /* 0x040fe40000000018 */
[C---:B------:R-:W-:Y:S02]  /*1740*/  FFMA R23, R15.reuse, R14, RZ ;  /* 0x0000000e0f177223 */ /* 0x040fe400000000ff */
[----:B------:R-:W-:-:S04]  /*1750*/  FFMA R16, R15, R16, R17 ;  /* 0x000000100f107223 */ /* 0x000fc80000000011 */
[----:B------:R-:W-:-:S04]  /*1760*/  FFMA R23, R23, R16, R14 ;  /* 0x0000001017177223 */ /* 0x000fc8000000000e */
[----:B------:R-:W-:Y:S01]  /*1770*/  @P1 FADD R23, RZ, -R23 ;  /* 0x80000017ff171221 */ /* 0x000fe20000000000 */
        /* <DEDUP_REMOVED lines=11> */
.L_x_10:
        /* <DEDUP_REMOVED lines=13> */
[----:B------:R-:W-:-:S05]  /*1900*/  IADD3 R16, P2, PT, R16, R21, RZ ;  /* 0x0000001510107210 */ /* 0x000fca0007f5e0ff */
[----:B------:R-:W-:Y:S01]  /*1910*/  @P3 MOV R9, R16 ;  /* 0x0000001000093202 */ /* 0x000fe20000000f00 */
[----:B------:R-:W-:Y:S01]  /*1920*/  IMAD.X R21, R17, 0x1, R25, P2 ;  /* 0x0000000111157824 */ /* 0x000fe200010e0619 */
        /* <DEDUP_REMOVED lines=20> */
[----:B------:R-:W-:Y:S01]  /*1a70*/  @P3 IMAD.MOV.U32 R20, RZ, RZ, R6 ;  /* 0x000000ffff143224 */ /* 0x000fe200078e0006 */
[C---:B------:R-:W-:Y:S01]  /*1a80*/  ISETP.EQ.AND P3, PT, R17.reuse, -0x4, PT ;  /* 0xfffffffc1100780c */ /* 0x040fe20003f62270 */
[--C-:B------:R-:W-:Y:S01]  /*1a90*/  @P4 IMAD.MOV.U32 R20, RZ, RZ, R7.reuse ;  /* 0x000000ffff144224 */ /* 0x100fe200078e0007 */
[----:B------:R-:W-:Y:S01]  /*1aa0*/  @P4 MOV R14, R6 ;  /* 0x00000006000e4202 */ /* 0x000fe20000000f00 */
[----:B------:R-:W-:Y:S01]  /*1ab0*/  @P0 IMAD.MOV.U32 R14, RZ, RZ, R7 ;  /* 0x000000ffff0e0224 */ /* 0x000fe200078e0007 */
[----:B------:R-:W-:Y:S01]  /*1ac0*/  ISETP.EQ.AND P4, PT, R17, RZ, PT ;  /* 0x000000ff1100720c */ /* 0x000fe20003f82270 */
[--C-:B------:R-:W-:Y:S02]  /*1ad0*/  @P0 IMAD.MOV.U32 R20, RZ, RZ, R8.reuse ;  /* 0x000000ffff140224 */ /* 0x100fe400078e0008 */
        /* <DEDUP_REMOVED lines=21> */
.L_x_11:
        /* <DEDUP_REMOVED lines=18> */
.L_x_9:
[----:B------:R-:W-:Y:S01]  /*1d50*/  LOP3.LUT R14, R21, 0x1, RZ, 0xc0, !PT ;  /* 0x00000001150e7812 */ /* 0x000fe200078ec0ff */
[----:B------:R-:W-:Y:S02]  /*1d60*/  IMAD.MOV.U32 R12, RZ, RZ, 0x37cbac00 ;  /* 0x37cbac00ff0c7424 */ /* 0x000fe400078e00ff */
[----:B------:R-:W-:Y:S01]  /*1d70*/  FMUL R15, R20, R20 ;  /* 0x00000014140f7220 */ /* 0x000fe20000400000 */
[----:B------:R-:W-:Y:S01]  /*1d80*/  IMAD.MOV.U32 R16, RZ, RZ, 0x3effffff ;  /* 0x3effffffff107424 */ /* 0x000fe200078e00ff */
[----:B------:R-:W-:Y:S02]  /*1d90*/  ISETP.NE.U32.AND P0, PT, R14, 0x1, PT ;  /* 0x000000010e00780c */ /* 0x000fe40003f05070 */
[----:B------:R-:W-:Y:S01]  /*1da0*/  FFMA R14, R15, R12, -0.0013887860113754868507 ;  /* 0xbab607ed0f0e7423 */ /* 0x000fe2000000000c */
[----:B------:R-:W-:Y:S02]  /*1db0*/  LOP3.LUT P1, RZ, R21, 0x2, RZ, 0xc0, !PT ;  /* 0x0000000215ff7812 */ /* 0x000fe4000782c0ff */
[----:B------:R-:W-:-:S02]  /*1dc0*/  FSEL R22, R22, 0.0083327032625675201416, !P0 ;  /* 0x3c0885e416167808 */ /* 0x000fc40004000000 */
[----:B------:R-:W-:Y:S02]  /*1dd0*/  FSEL R14, R14, -0.00019574658654164522886, !P0 ;  /* 0xb94d41530e0e7808 */ /* 0x000fe40004000000 */
[----:B------:R-:W-:Y:S02]  /*1de0*/  FSEL R20, R20, 1, P0 ;  /* 0x3f80000014147808 */ /* 0x000fe40000000000 */
[----:B------:R-:W-:Y:S01]  /*1df0*/  FSEL R21, -R16, -0.16666662693023681641, !P0 ;  /* 0xbe2aaaa810157808 */ /* 0x000fe20004000100 */
[C---:B------:R-:W-:Y:S01]  /*1e00*/  FFMA R14, R15.reuse, R14, R22 ;  /* 0x0000000e0f0e7223 */ /* 0x040fe20000000016 */
[----:B------:R-:W-:Y:S01]  /*1e10*/  FSETP.GE.AND P2, PT, |R2|, 105615, PT ;  /* 0x47ce47800200780b */ /* 0x000fe20003f46200 */
[C---:B------:R-:W-:Y:S01]  /*1e20*/  FFMA R17, R15.reuse, R20, RZ ;  /* 0x000000140f117223 */ /* 0x040fe200000000ff */
[----:B------:R-:W-:Y:S01]  /*1e30*/  I2FP.F32.U32 R16, UR11 ;  /* 0x0000000b00107c45 */ /* 0x000fe20008201000 */
[----:B------:R-:W-:Y:S01]  /*1e40*/  FFMA R14, R15, R14, R21 ;  /* 0x0000000e0f0e7223 */ /* 0x000fe20000000015 */
[----:B------:R-:W-:-:S03]  /*1e50*/  I2FP.F32.U32 R15, R0 ;  /* 0x00000000000f7245 */ /* 0x000fc60000201000 */
[----:B------:R-:W-:Y:S02]  /*1e60*/  FFMA R14, R17, R14, R20 ;  /* 0x0000000e110e7223 */ /* 0x000fe40000000014 */
[----:B------:R-:W-:Y:S02]  /*1e70*/  FFMA R16, R16, -0.5, R15 ;  /* 0xbf00000010107823 */ /* 0x000fe4000000000f */
        /* <DEDUP_REMOVED lines=13> */
.L_x_13:
[----:B0-----:R-:W-:Y:S01]  /*1f50*/  MOV R4, UR8 ;  /* 0x0000000800047c02 */ /* 0x001fe20008000f00 */
        /* <DEDUP_REMOVED lines=10> */
[----:B------:R-:W-:-:S02]  /*2000*/  ISETP.EQ.AND P4, PT, R16, 0x10, PT ;  /* 0x000000101000780c */ /* 0x000fc40003f82270 */
[C---:B------:R-:W-:Y:S01]  /*2010*/  ISETP.EQ.AND P5, PT, R16.reuse, 0x14, PT ;  /* 0x000000141000780c */ /* 0x040fe20003fa2270 */
[----:B------:R-:W-:Y:S02]  /*2020*/  VIADD R16, R16, 0x4 ;  /* 0x0000000410107836 */ /* 0x000fe40000000000 */
[----:B--2---:R-:W-:-:S03]  /*2030*/  IMAD.WIDE.U32 R14, R4, R25, RZ ;  /* 0x00000019040e7225 */ /* 0x004fc600078e00ff */
[----:B------:R-:W-:-:S05]  /*2040*/  IADD3 R14, P6, PT, R14, R17, RZ ;  /* 0x000000110e0e7210 */ /* 0x000fca0007fde0ff */
[----:B------:R-:W-:Y:S01]  /*2050*/  @P4 MOV R10, R14 ;  /* 0x0000000e000a4202 */ /* 0x000fe20000000f00 */
[----:B------:R-:W-:Y:S02]  /*2060*/  IMAD.X R17, R15, 0x1, R21, P6 ;  /* 0x000000010f117824 */ /* 0x000fe400030e0615 */
[--C-:B------:R-:W-:Y:S02]  /*2070*/  @P0 IMAD.MOV.U32 R6, RZ, RZ, R14.reuse ;  /* 0x000000ffff060224 */ /* 0x100fe400078e000e */
[--C-:B------:R-:W-:Y:S02]  /*2080*/  @P1 IMAD.MOV.U32 R7, RZ, RZ, R14.reuse ;  /* 0x000000ffff071224 */ /* 0x100fe400078e000e */
[--C-:B------:R-:W-:Y:S02]  /*2090*/  @P2 IMAD.MOV.U32 R8, RZ, RZ, R14.reuse ;  /* 0x000000ffff082224 */ /* 0x100fe400078e000e */
        /* <DEDUP_REMOVED lines=14> */
[----:B------:R-:W-:-:S03]  /*2180*/  ISETP.EQ.AND P5, PT, R15, RZ, PT ;  /* 0x000000ff0f00720c */ /* 0x000fc60003fa2270 */
[--C-:B------:R-:W-:Y:S01]  /*2190*/  @P3 IMAD.MOV.U32 R4, RZ, RZ, R6.reuse ;  /* 0x000000ffff043224 */ /* 0x100fe200078e0006 */
[C---:B------:R-:W-:Y:S01]  /*21a0*/  ISETP.EQ.AND P3, PT, R15.reuse, -0x4, PT ;  /* 0xfffffffc0f00780c */ /* 0x040fe20003f62270 */
[----:B------:R-:W-:Y:S01]  /*21b0*/  @P4 IMAD.MOV.U32 R5, RZ, RZ, R6 ;  /* 0x000000ffff054224 */ /* 0x000fe200078e0006 */
[----:B------:R-:W-:Y:S01]  /*21c0*/  @P4 MOV R4, R7 ;  /* 0x0000000700044202 */ /* 0x000fe20000000f00 */
[----:B------:R-:W-:Y:S01]  /*21d0*/  @P2 IMAD.MOV.U32 R5, RZ, RZ, R7 ;  /* 0x000000ffff052224 */ /* 0x000fe200078e0007 */
[----:B------:R-:W-:Y:S01]  /*21e0*/  ISETP.EQ.AND P4, PT, R15, 0x4, PT ;  /* 0x000000040f00780c */ /* 0x000fe20003f82270 */
[--C-:B------:R-:W-:Y:S02]  /*21f0*/  @P2 IMAD.MOV.U32 R4, RZ, RZ, R8.reuse ;  /* 0x000000ffff042224 */ /* 0x100fe400078e0008 */
[----:B------:R-:W-:Y:S02]  /*2200*/  @P1 IMAD.MOV.U32 R5, RZ, RZ, R8 ;  /* 0x000000ffff051224 */ /* 0x000fe400078e0008 */
[----:B------:R-:W-:-:S02]  /*2210*/  @P1 IMAD.MOV.U32 R4, RZ, RZ, R9 ;  /* 0x000000ffff041224 */ /* 0x000fc400078e0009 */
[----:B------:R-:W-:Y:S02]  /*2220*/  @P0 IMAD.MOV.U32 R5, RZ, RZ, R9 ;  /* 0x000000ffff050224 */ /* 0x000fe400078e0009 */
[----:B------:R-:W-:Y:S01]  /*2230*/  @P0 IMAD.MOV.U32 R4, RZ, RZ, R10 ;  /* 0x000000ffff040224 */ /* 0x000fe200078e000a */
[----:B------:R-:W-:Y:S01]  /*2240*/  @P3 MOV R5, R10 ;  /* 0x0000000a00053202 */ /* 0x000fe20000000f00 */
[--C-:B------:R-:W-:Y:S02]  /*2250*/  @P3 IMAD.MOV.U32 R4, RZ, RZ, R11.reuse ;  /* 0x000000ffff043224 */ /* 0x100fe400078e000b */
[----:B------:R-:W-:Y:S02]  /*2260*/  @P5 IMAD.MOV.U32 R5, RZ, RZ, R11 ;  /* 0x000000ffff055224 */ /* 0x000fe400078e000b */
[--C-:B------:R-:W-:Y:S02]  /*2270*/  @P5 IMAD.MOV.U32 R4, RZ, RZ, R17.reuse ;  /* 0x000000ffff045224 */ /* 0x100fe400078e0011 */
[----:B------:R-:W-:Y:S01]  /*2280*/  @P4 IMAD.MOV.U32 R5, RZ, RZ, R17 ;  /* 0x000000ffff054224 */ /* 0x000fe200078e0011 */
[----:B------:R-:W-:Y:S06]  /*2290*/  @!P6 BRA `(.L_x_14) ;  /* 0x000000000028e947 */ /* 0x000fec0003800000 */
[----:B------:R-:W-:Y:S01]  /*22a0*/  @P1 IMAD.MOV.U32 R6, RZ, RZ, R7 ;  /* 0x000000ffff061224 */ /* 0x000fe200078e0007 */
[----:B------:R-:W-:Y:S01]  /*22b0*/  LOP3.LUT R14, R14, 0x1f, RZ, 0xc0, !PT ;  /* 0x0000001f0e0e7812 */ /* 0x000fe200078ec0ff */
[----:B------:R-:W-:Y:S01]  /*22c0*/  @P0 IMAD.MOV.U32 R6, RZ, RZ, R8 ;  /* 0x000000ffff060224 */ /* 0x000fe200078e0008 */
[----:B------:R-:W-:Y:S02]  /*22d0*/  ISETP.EQ.AND P0, PT, R15, 0x8, PT ;  /* 0x000000080f00780c */ /* 0x000fe40003f02270 */
[----:B------:R-:W-:Y:S01]  /*22e0*/  @P3 MOV R6, R9 ;  /* 0x0000000900063202 */ /* 0x000fe20000000f00 */
[----:B------:R-:W-:Y:S01]  /*22f0*/  @P5 IMAD.MOV.U32 R6, RZ, RZ, R10 ;  /* 0x000000ffff065224 */ /* 0x000fe200078e000a */
[----:B------:R-:W-:Y:S01]  /*2300*/  SHF.L.W.U32.HI R4, R5, R14, R4 ;  /* 0x0000000e05047219 */ /* 0x000fe20000010e04 */
[----:B------:R-:W-:-:S08]  /*2310*/  @P4 IMAD.MOV.U32 R6, RZ, RZ, R11 ;  /* 0x000000ffff064224 */ /* 0x000fd000078e000b */
[----:B------:R-:W-:-:S05]  /*2320*/  @P0 IMAD.MOV.U32 R6, RZ, RZ, R17 ;  /* 0x000000ffff060224 */ /* 0x000fca00078e0011 */
[----:B------:R-:W-:-:S07]  /*2330*/  SHF.L.W.U32.HI R5, R6, R14, R5 ;  /* 0x0000000e06057219 */ /* 0x000fce0000010e05 */
.L_x_14:
        /* <DEDUP_REMOVED lines=9> */
[----:B------:R-:W0:Y:S01]  /*23d0*/  I2F.F64.S64 R6, R8 ;  /* 0x0000000800067312 */ /* 0x000e220000301c00 */
[C---:B------:R-:W-:Y:S02]  /*23e0*/  LOP3.LUT R2, R11.reuse, R2, RZ, 0x3c, !PT ;  /* 0x000000020b027212 */ /* 0x040fe400078e3cff */
[----:B------:R-:W-:Y:S02]  /*23f0*/  LEA.HI R5, R11, R4, RZ, 0x1 ;  /* 0x000000040b057211 */ /* 0x000fe400078f08ff */
[----:B------:R-:W-:-:S03]  /*2400*/  ISETP.GE.AND P0, PT, R2, RZ, PT ;  /* 0x000000ff0200720c */ /* 0x000fc60003f06270 */
[----:B------:R-:W-:-:S04]  /*2410*/  IMAD.MOV R2, RZ, RZ, -R5 ;  /* 0x000000ffff027224 */ /* 0x000fc800078e0a05 */
[----:B------:R-:W-:Y:S01]  /*2420*/  @!P1 IMAD.MOV.U32 R5, RZ, RZ, R2 ;  /* 0x000000ffff059224 */ /* 0x000fe200078e0002 */
[----:B0-----:R-:W-:-:S10]  /*2430*/  DMUL R6, R6, UR4 ;  /* 0x0000000406067c28 */ /* 0x001fd40008000000 */
[----:B------:R-:W0:Y:S02]  /*2440*/  F2F.F32.F64 R6, R6 ;  /* 0x0000000600067310 */ /* 0x000e240000301000 */
[----:B0-----:R-:W-:-:S07]  /*2450*/  FSEL R4, -R6, R6, !P0 ;  /* 0x0000000606047208 */ /* 0x001fce0004000100 */
.L_x_12:
[----:B------:R-:W-:Y:S01]  /*2460*/  FMUL R7, R4, R4 ;  /* 0x0000000404077220 */ /* 0x000fe20000400000 */
[C---:B------:R-:W-:Y:S01]  /*2470*/  LOP3.LUT R2, R5.reuse, 0x1, RZ, 0xc0, !PT ;  /* 0x0000000105027812 */ /* 0x040fe200078ec0ff */
[----:B------:R-:W0:Y:S01]  /*2480*/  LDCU.64 UR4, c[0x0][0x388] ;  /* 0x00007100ff0477ac */ /* 0x000e220008000a00 */
[----:B------:R-:W-:Y:S01]  /*2490*/  IADD3 R5, PT, PT, R5, 0x1, RZ ;  /* 0x0000000105057810 */ /* 0x000fe20007ffe0ff */
[----:B------:R-:W-:Y:S01]  /*24a0*/  FFMA R12, R7, R12, -0.0013887860113754868507 ;  /* 0xbab607ed070c7423 */ /* 0x000fe2000000000c */
[----:B------:R-:W-:Y:S01]  /*24b0*/  ISETP.NE.U32.AND P0, PT, R2, 0x1, PT ;  /* 0x000000010200780c */ /* 0x000fe20003f05070 */
[----:B------:R-:W1:Y:S01]  /*24c0*/  LDCU UR8, c[0x0][0x390] ;  /* 0x00007200ff0877ac */ /* 0x000e620008000800 */
[----:B------:R-:W-:Y:S01]  /*24d0*/  LOP3.LUT P1, RZ, R5, 0x2, RZ, 0xc0, !PT ;  /* 0x0000000205ff7812 */ /* 0x000fe2000782c0ff */
[----:B------:R-:W-:Y:S01]  /*24e0*/  BSSY.RECONVERGENT B0, `(.L_x_15) ;  /* 0x000001b000007945 */ /* 0x000fe20003800200 */
[----:B------:R-:W-:Y:S02]  /*24f0*/  FSEL R2, R13, 0.041666727513074874878, !P0 ;  /* 0x3d2aaabb0d027808 */ /* 0x000fe40004000000 */
[----:B------:R-:W-:-:S02]  /*2500*/  FSEL R12, R12, -0.00019574658654164522886, P0 ;  /* 0xb94d41530c0c7808 */ /* 0x000fc40000000000 */
[----:B------:R-:W-:Y:S02]  /*2510*/  FSEL R18, -R18, -0.4999999701976776123, !P0 ;  /* 0xbeffffff12127808 */ /* 0x000fe40004000100 */
[----:B------:R-:W-:Y:S01]  /*2520*/  FSEL R4, R4, 1, !P0 ;  /* 0x3f80000004047808 */ /* 0x000fe20004000000 */
[----:B------:R-:W-:-:S04]  /*2530*/  FFMA R2, R7, R12, R2 ;  /* 0x0000000c07027223 */ /* 0x000fc80000000002 */
[C---:B------:R-:W-:Y:S01]  /*2540*/  FFMA R2, R7.reuse, R2, R18 ;  /* 0x0000000207027223 */ /* 0x040fe20000000012 */
[----:B------:R-:W-:Y:S01]  /*2550*/  FFMA R7, R7, R4, RZ ;  /* 0x0000000407077223 */ /* 0x000fe200000000ff */
[----:B0-----:R-:W-:Y:S01]  /*2560*/  FADD R23, R23, -UR5 ;  /* 0x8000000517177e21 */ /* 0x001fe20008000000 */
[----:B------:R-:W-:Y:S02]  /*2570*/  FADD R19, R19, -UR4 ;  /* 0x8000000413137e21 */ /* 0x000fe40008000000 */
[----:B------:R-:W-:Y:S01]  /*2580*/  FFMA R2, R7, R2, R4 ;  /* 0x0000000207027223 */ /* 0x000fe20000000004 */
[----:B------:R-:W-:-:S03]  /*2590*/  FMUL R4, R23, R23 ;  /* 0x0000001717047220 */ /* 0x000fc60000400000 */
[----:B------:R-:W-:Y:S01]  /*25a0*/  @P1 FADD R2, RZ, -R2 ;  /* 0x80000002ff021221 */ /* 0x000fe20000000000 */
[----:B------:R-:W-:-:S03]  /*25b0*/  FFMA R19, R19, R19, R4 ;  /* 0x0000001313137223 */ /* 0x000fc60000000004 */
[----:B-1----:R-:W-:-:S04]  /*25c0*/  FADD R2, R2, -UR8 ;  /* 0x8000000802027e21 */ /* 0x002fc80008000000 */
[----:B------:R-:W-:-:S04]  /*25d0*/  FFMA R19, R2, R2, R19 ;  /* 0x0000000202137223 */ /* 0x000fc80000000013 */
[----:B------:R-:W-:Y:S01]  /*25e0*/  VIADD R2, R19, 0xf3000000 ;  /* 0xf300000013027836 */ /* 0x000fe20000000000 */
[----:B------:R0:W1:Y:S04]  /*25f0*/  MUFU.RSQ R4, R19 ;  /* 0x0000001300047308 */ /* 0x0000680000001400 */
[----:B------:R-:W-:-:S13]  /*2600*/  ISETP.GT.U32.AND P0, PT, R2, 0x727fffff, PT ;  /* 0x727fffff0200780c */ /* 0x000fda0003f04070 */
[----:B01----:R-:W-:Y:S05]  /*2610*/  @!P0 BRA `(.L_x_16) ;  /* 0x00000000000c8947 */ /* 0x003fea0003800000 */
[----:B------:R-:W-:-:S07]  /*2620*/  MOV R9, 0x2640 ;  /* 0x0000264000097802 */ /* 0x000fce0000000f00 */
[----:B------:R-:W-:Y:S05]  /*2630*/  CALL.REL.NOINC `($__internal_1_$__cuda_sm20_sqrt_rn_f32_slowpath) ;  /* 0x0000000400f07944 */ /* 0x000fea0003c00000 */
[----:B------:R-:W-:Y:S05]  /*2640*/  BRA `(.L_x_17) ;  /* 0x0000000000107947 */ /* 0x000fea0003800000 */
.L_x_16:
[----:B------:R-:W-:Y:S01]  /*2650*/  FMUL.FTZ R2, R19, R4 ;  /* 0x0000000413027220 */ /* 0x000fe20000410000 */
[----:B------:R-:W-:-:S03]  /*2660*/  FMUL.FTZ R4, R4, 0.5 ;  /* 0x3f00000004047820 */ /* 0x000fc60000410000 */
[----:B------:R-:W-:-:S04]  /*2670*/  FFMA R5, -R2, R2, R19 ;  /* 0x0000000202057223 */ /* 0x000fc80000000113 */
[----:B------:R-:W-:-:S07]  /*2680*/  FFMA R2, R5, R4, R2 ;  /* 0x0000000405027223 */ /* 0x000fce0000000002 */
.L_x_17:
[----:B------:R-:W-:Y:S05]  /*2690*/  BSYNC.RECONVERGENT B0 ;  /* 0x0000000000007941 */ /* 0x000fea0003800200 */
.L_x_15:
[----:B------:R-:W0:Y:S01]  /*26a0*/  MUFU.RCP64H R5, 400 ;  /* 0x4079000000057908 */ /* 0x000e220000001800 */
[----:B------:R-:W-:Y:S01]  /*26b0*/  IMAD.MOV.U32 R8, RZ, RZ, 0x0 ;  /* 0x00000000ff087424 */ /* 0x000fe200078e00ff */
[----:B------:R-:W1:Y:S01]  /*26c0*/  LDCU UR4, c[0x0][0x394] ;  /* 0x00007280ff0477ac */ /* 0x000e620008000800 */
[----:B------:R-:W-:Y:S01]  /*26d0*/  IMAD.MOV.U32 R9, RZ, RZ, 0x40790000 ;  /* 0x40790000ff097424 */ /* 0x000fe200078e00ff */
[----:B------:R-:W-:Y:S01]  /*26e0*/  BSSY.RECONVERGENT B0, `(.L_x_18) ;  /* 0x0000014000007945 */ /* 0x000fe20003800200 */
[----:B------:R-:W-:-:S06]  /*26f0*/  IMAD.MOV.U32 R4, RZ, RZ, 0x1 ;  /* 0x00000001ff047424 */ /* 0x000fcc00078e00ff */
[----:B0-----:R-:W-:Y:S01]  /*2700*/  DFMA R6, R4, -R8, 1 ;  /* 0x3ff000000406742b */ /* 0x001fe20000000808 */
[----:B-1----:R-:W-:-:S04]  /*2710*/  FADD R2, R2, -UR4 ;  /* 0x8000000402027e21 */ /* 0x002fc80008000000 */
[----:B------:R-:W0:Y:S03]  /*2720*/  F2F.F64.F32 R12, R2 ;  /* 0x00000002000c7310 */ /* 0x000e260000201800 */
[----:B------:R-:W-:-:S08]  /*2730*/  DFMA R6, R6, R6, R6 ;  /* 0x000000060606722b */ /* 0x000fd00000000006 */
[----:B------:R-:W-:Y:S01]  /*2740*/  DFMA R6, R4, R6, R4 ;  /* 0x000000060406722b */ /* 0x000fe20000000004 */
[----:B0-----:R-:W-:-:S07]  /*2750*/  FSETP.GEU.AND P1, PT, |R13|, 6.5827683646048100446e-37, PT ;  /* 0x036000000d00780b */ /* 0x001fce0003f2e200 */
[----:B------:R-:W-:-:S08]  /*2760*/  DFMA R4, R6, -R8, 1 ;  /* 0x3ff000000604742b */ /* 0x000fd00000000808 */
[----:B------:R-:W-:-:S08]  /*2770*/  DFMA R4, R6, R4, R6 ;  /* 0x000000040604722b */ /* 0x000fd00000000006 */
[----:B------:R-:W-:-:S08]  /*2780*/  DMUL R6, R12, R4 ;  /* 0x000000040c067228 */ /* 0x000fd00000000000 */
[----:B------:R-:W-:-:S08]  /*2790*/  DFMA R8, R6, -400, R12 ;  /* 0xc07900000608782b */ /* 0x000fd0000000000c */
[----:B------:R-:W-:-:S10]  /*27a0*/  DFMA R4, R4, R8, R6 ;  /* 0x000000080404722b */ /* 0x000fd40000000006 */
[----:B------:R-:W-:-:S05]  /*27b0*/  FFMA R6, RZ, 3.890625, R5 ;  /* 0x40790000ff067823 */ /* 0x000fca0000000005 */
[----:B------:R-:W-:-:S13]  /*27c0*/  FSETP.GT.AND P0, PT, |R6|, 1.469367938527859385e-39, PT ;  /* 0x001000000600780b */ /* 0x000fda0003f04200 */
[----:B------:R-:W-:Y:S05]  /*27d0*/  @P0 BRA P1, `(.L_x_19) ;  /* 0x0000000000100947 */ /* 0x000fea0000800000 */
[----:B------:R-:W-:-:S07]  /*27e0*/  MOV R2, 0x2800 ;  /* 0x0000280000027802 */ /* 0x000fce0000000f00 */
[----:B------:R-:W-:Y:S05]  /*27f0*/  CALL.REL.NOINC `($__internal_0_$__cuda_sm20_div_rn_f64_full) ;  /* 0x00000000003c7944 */ /* 0x000fea0003c00000 */
[----:B------:R-:W-:Y:S02]  /*2800*/  IMAD.MOV.U32 R4, RZ, RZ, R12 ;  /* 0x000000ffff047224 */ /* 0x000fe400078e000c */
[----:B------:R-:W-:-:S07]  /*2810*/  IMAD.MOV.U32 R5, RZ, RZ, R13 ;  /* 0x000000ffff057224 */ /* 0x000fce00078e000d */
.L_x_19:
[----:B------:R-:W-:Y:S05]  /*2820*/  BSYNC.RECONVERGENT B0 ;  /* 0x0000000000007941 */ /* 0x000fea0003800200 */
.L_x_18:
[----:B------:R-:W0:Y:S01]  /*2830*/  LDCU UR8, c[0x0][0x380] ;  /* 0x00007000ff0877ac */ /* 0x000e220008000800 */
[----:B------:R-:W-:Y:S01]  /*2840*/  DMUL R4, R4, 255 ;  /* 0x406fe00004047828 */ /* 0x000fe20000000000 */
[----:B------:R-:W1:Y:S09]  /*2850*/  LDCU.64 UR4, c[0x0][0x3a0] ;  /* 0x00007400ff0477ac */ /* 0x000e720008000a00 */
[----:B------:R-:W2:Y:S01]  /*2860*/  F2I.U32.F64.TRUNC R5, R4 ;  /* 0x0000000400057311 */ /* 0x000ea2000030d000 */
[----:B0-----:R-:W-:-:S04]  /*2870*/  IMAD R0, R0, UR8, R3 ;  /* 0x0000000800007c24 */ /* 0x001fc8000f8e0203 */
[----:B------:R-:W-:-:S05]  /*2880*/  IMAD R0, R0, 0x3, RZ ;  /* 0x0000000300007824 */ /* 0x000fca00078e02ff */
[----:B-1----:R-:W-:-:S04]  /*2890*/  IADD3 R2, P0, PT, R0, UR4, RZ ;  /* 0x0000000400027c10 */ /* 0x002fc8000ff1e0ff */
[----:B------:R-:W-:-:S05]  /*28a0*/  LEA.HI.X.SX32 R3, R0, UR5, 0x1, P0 ;  /* 0x0000000500037c11 */ /* 0x000fca00080f0eff */
[----:B--2---:R-:W-:Y:S04]  /*28b0*/  STG.E.U8 desc[UR6][R2.64], R5 ;  /* 0x0000000502007986 */ /* 0x004fe8000c101106 */
[----:B------:R-:W-:Y:S04]  /*28c0*/  STG.E.U8 desc[UR6][R2.64+0x1], R5 ;  /* 0x0000010502007986 */ /* 0x000fe8000c101106 */
[----:B------:R-:W-:Y:S01]  /*28d0*/  STG.E.U8 desc[UR6][R2.64+0x2], R5 ;  /* 0x0000020502007986 */ /* 0x000fe2000c101106 */
[----:B------:R-:W-:Y:S05]  /*28e0*/  EXIT ;  /* 0x000000000000794d */ /* 0x000fea0003800000 */
        .weak           $__internal_0_$__cuda_sm20_div_rn_f64_full
        .type           $__internal_0_$__cuda_sm20_div_rn_f64_full,@function
        .size           $__internal_0_$__cuda_sm20_div_rn_f64_full,($__internal_1_$__cuda_sm20_sqrt_rn_f32_slowpath - $__internal_0_$__cuda_sm20_div_rn_f64_full)
$__internal_0_$__cuda_sm20_div_rn_f64_full:
[----:B------:R-:W-:Y:S01]  /*28f0*/  IMAD.MOV.U32 R7, RZ, RZ, 0x3ff90000 ;  /* 0x3ff90000ff077424 */ /* 0x000fe200078e00ff */
[----:B------:R-:W-:Y:S01]  /*2900*/  MOV R6, 0x0 ;  /* 0x0000000000067802 */ /* 0x000fe20000000f00 */
[----:B------:R-:W-:Y:S01]  /*2910*/  IMAD.MOV.U32 R8, RZ, RZ, 0x1 ;  /* 0x00000001ff087424 */ /* 0x000fe200078e00ff */
[----:B------:R-:W-:Y:S01]  /*2920*/  BSSY.RECONVERGENT B1, `(.L_x_20) ;  /* 0x000004a000017945 */ /* 0x000fe20003800200 */
[----:B------:R-:W0:Y:S01]  /*2930*/  MUFU.RCP64H R9, R7 ;  /* 0x0000000700097308 */ /* 0x000e220000001800 */
[----:B------:R-:W-:Y:S02]  /*2940*/  IMAD.MOV.U32 R5, RZ, RZ, R13 ;  /* 0x000000ffff057224 */ /* 0x000fe400078e000d */
[----:B------:R-:W-:Y:S02]  /*2950*/  IMAD.MOV.U32 R4, RZ, RZ, R12 ;  /* 0x000000ffff047224 */ /* 0x000fe400078e000c */
[----:B------:R-:W-:Y:S01]  /*2960*/  IMAD.MOV.U32 R13, RZ, RZ, 0x1ca00000 ;  /* 0x1ca00000ff0d7424 */ /* 0x000fe200078e00ff */
[C---:B------:R-:W-:Y:S01]  /*2970*/  FSETP.GEU.AND P1, PT, |R5|.reuse, 1.469367938527859385e-39, PT ;  /* 0x001000000500780b */ /* 0x040fe20003f2e200 */
[----:B------:R-:W-:Y:S01]  /*2980*/  IMAD.MOV.U32 R19, RZ, RZ, 0x40700000 ;  /* 0x40700000ff137424 */ /* 0x000fe200078e00ff */
[----:B------:R-:W-:-:S03]  /*2990*/  LOP3.LUT R12, R5, 0x7ff00000, RZ, 0xc0, !PT ;  /* 0x7ff00000050c7812 */ /* 0x000fc600078ec0ff */
[----:B------:R-:W-:Y:S01]  /*29a0*/  VIADD R21, R19, 0xffffffff ;  /* 0xffffffff13157836 */ /* 0x000fe20000000000 */
[----:B------:R-:W-:Y:S01]  /*29b0*/  ISETP.GE.U32.AND P0, PT, R12, 0x40700000, PT ;  /* 0x407000000c00780c */ /* 0x000fe20003f06070 */
[----:B------:R-:W-:-:S03]  /*29c0*/  IMAD.MOV.U32 R18, RZ, RZ, R12 ;  /* 0x000000ffff127224 */ /* 0x000fc600078e000c */
[----:B------:R-:W-:Y:S01]  /*29d0*/  SEL R13, R13, 0x63400000, !P0 ;  /* 0x634000000d0d7807 */ /* 0x000fe20004000000 */
[----:B0-----:R-:W-:-:S08]  /*29e0*/  DFMA R10, R8, -R6, 1 ;  /* 0x3ff00000080a742b */ /* 0x001fd00000000806 */
[----:B------:R-:W-:-:S08]  /*29f0*/  DFMA R10, R10, R10, R10 ;  /* 0x0000000a0a0a722b */ /* 0x000fd0000000000a */
[----:B------:R-:W-:Y:S01]  /*2a00*/  DFMA R14, R8, R10, R8 ;  /* 0x0000000a080e722b */ /* 0x000fe20000000008 */
[C-C-:B------:R-:W-:Y:S01]  /*2a10*/  @!P1 LOP3.LUT R10, R13.reuse, 0x80000000, R5.reuse, 0xf8, !PT ;  /* 0x800000000d0a9812 */ /* 0x140fe200078ef805 */
[----:B------:R-:W-:Y:S01]  /*2a20*/  IMAD.MOV.U32 R8, RZ, RZ, R4 ;  /* 0x000000ffff087224 */ /* 0x000fe200078e0004 */
[----:B------:R-:W-:Y:S02]  /*2a30*/  LOP3.LUT R9, R13, 0x800fffff, R5, 0xf8, !PT ;  /* 0x800fffff0d097812 */ /* 0x000fe400078ef805 */
[----:B------:R-:W-:Y:S02]  /*2a40*/  @!P1 LOP3.LUT R11, R10, 0x100000, RZ, 0xfc, !PT ;  /* 0x001000000a0b9812 */ /* 0x000fe400078efcff */
[----:B------:R-:W-:Y:S01]  /*2a50*/  @!P1 MOV R10, RZ ;  /* 0x000000ff000a9202 */ /* 0x000fe20000000f00 */
[----:B------:R-:W-:-:S05]  /*2a60*/  DFMA R16, R14, -R6, 1 ;  /* 0x3ff000000e10742b */ /* 0x000fca0000000806 */
[----:B------:R-:W-:-:S03]  /*2a70*/  @!P1 DFMA R8, R8, 2, -R10 ;  /* 0x400000000808982b */ /* 0x000fc6000000080a */
[----:B------:R-:W-:-:S07]  /*2a80*/  DFMA R10, R14, R16, R14 ;  /* 0x000000100e0a722b */ /* 0x000fce000000000e */
[----:B------:R-:W-:Y:S01]  /*2a90*/  @!P1 LOP3.LUT R18, R9, 0x7ff00000, RZ, 0xc0, !PT ;  /* 0x7ff0000009129812 */ /* 0x000fe200078ec0ff */
[----:B------:R-:W-:-:S04]  /*2aa0*/  DMUL R16, R10, R8 ;  /* 0x000000080a107228 */ /* 0x000fc80000000000 */
[----:B------:R-:W-:-:S04]  /*2ab0*/  VIADD R20, R18, 0xffffffff ;  /* 0xffffffff12147836 */ /* 0x000fc80000000000 */
[----:B------:R-:W-:Y:S01]  /*2ac0*/  DFMA R14, R16, -R6, R8 ;  /* 0x80000006100e722b */ /* 0x000fe20000000008 */
[----:B------:R-:W-:-:S04]  /*2ad0*/  ISETP.GT.U32.AND P0, PT, R20, 0x7feffffe, PT ;  /* 0x7feffffe1400780c */ /* 0x000fc80003f04070 */
[----:B------:R-:W-:-:S03]  /*2ae0*/  ISETP.GT.U32.OR P0, PT, R21, 0x7feffffe, P0 ;  /* 0x7feffffe1500780c */ /* 0x000fc60000704470 */
[----:B------:R-:W-:-:S10]  /*2af0*/  DFMA R10, R10, R14, R16 ;  /* 0x0000000e0a0a722b */ /* 0x000fd40000000010 */
[----:B------:R-:W-:Y:S05]  /*2b00*/  @P0 BRA `(.L_x_21) ;  /* 0x0000000000680947 */ /* 0x000fea0003800000 */
[----:B------:R-:W-:Y:S02]  /*2b10*/  IMAD.MOV.U32 R5, RZ, RZ, 0x40700000 ;  /* 0x40700000ff057424 */ /* 0x000fe400078e00ff */
[----:B------:R-:W-:-:S03]  /*2b20*/  IMAD.MOV.U32 R4, RZ, RZ, RZ ;  /* 0x000000ffff047224 */ /* 0x000fc600078e00ff */
[----:B------:R-:W-:-:S04]  /*2b30*/  VIADDMNMX R12, R12, -R5, 0xb9600000, !PT ;  /* 0xb96000000c0c7446 */ /* 0x000fc80007800905 */
[----:B------:R-:W-:-:S05]  /*2b40*/  VIMNMX R12, PT, PT, R12, 0x46a00000, PT ;  /* 0x46a000000c0c7848 */ /* 0x000fca0003fe0100 */
[----:B------:R-:W-:-:S05]  /*2b50*/  IMAD.IADD R14, R12, 0x1, -R13 ;  /* 0x000000010c0e7824 */ /* 0x000fca00078e0a0d */
[----:B------:R-:W-:-:S06]  /*2b60*/  IADD3 R5, PT, PT, R14, 0x7fe00000, RZ ;  /* 0x7fe000000e057810 */ /* 0x000fcc0007ffe0ff */
[----:B------:R-:W-:-:S10]  /*2b70*/  DMUL R12, R10, R4 ;  /* 0x000000040a0c7228 */ /* 0x000fd40000000000 */
[----:B------:R-:W-:-:S13]  /*2b80*/  FSETP.GTU.AND P0, PT, |R13|, 1.469367938527859385e-39, PT ;  /* 0x001000000d00780b */ /* 0x000fda0003f0c200 */
[----:B------:R-:W-:Y:S05]  /*2b90*/  @P0 BRA `(.L_x_22) ;  /* 0x0000000000880947 */ /* 0x000fea0003800000 */
[----:B------:R-:W-:-:S10]  /*2ba0*/  DFMA R6, R10, -R6, R8 ;  /* 0x800000060a06722b */ /* 0x000fd40000000008 */
[C---:B------:R-:W-:Y:S02]  /*2bb0*/  FSETP.NEU.AND P0, PT, R7.reuse, RZ, PT ;  /* 0x000000ff0700720b */ /* 0x040fe40003f0d000 */
[----:B------:R-:W-:-:S04]  /*2bc0*/  LOP3.LUT R4, R7, 0x40790000, RZ, 0x3c, !PT ;  /* 0x4079000007047812 */ /* 0x000fc800078e3cff */
[----:B------:R-:W-:Y:S01]  /*2bd0*/  LOP3.LUT R9, R4, 0x80000000, RZ, 0xc0, !PT ;  /* 0x8000000004097812 */ /* 0x000fe200078ec0ff */
[----:B------:R-:W-:-:S03]  /*2be0*/  IMAD.MOV.U32 R4, RZ, RZ, RZ ;  /* 0x000000ffff047224 */ /* 0x000fc600078e00ff */
[----:B------:R-:W-:-:S03]  /*2bf0*/  LOP3.LUT R5, R9, R5, RZ, 0xfc, !PT ;  /* 0x0000000509057212 */ /* 0x000fc600078efcff */
[----:B------:R-:W-:Y:S05]  /*2c00*/  @!P0 BRA `(.L_x_22) ;  /* 0x00000000006c8947 */ /* 0x000fea0003800000 */
[----:B------:R-:W-:Y:S01]  /*2c10*/  IMAD.MOV R7, RZ, RZ, -R14 ;  /* 0x000000ffff077224 */ /* 0x000fe200078e0a0e */
[----:B------:R-:W-:Y:S01]  /*2c20*/  DMUL.RP R4, R10, R4 ;  /* 0x000000040a047228 */ /* 0x000fe20000008000 */
[----:B------:R-:W-:-:S06]  /*2c30*/  IMAD.MOV.U32 R6, RZ, RZ, RZ ;  /* 0x000000ffff067224 */ /* 0x000fcc00078e00ff */
[----:B------:R-:W-:-:S03]  /*2c40*/  DFMA R6, R12, -R6, R10 ;  /* 0x800000060c06722b */ /* 0x000fc6000000000a */
[----:B------:R-:W-:-:S03]  /*2c50*/  LOP3.LUT R9, R5, R9, RZ, 0x3c, !PT ;  /* 0x0000000905097212 */ /* 0x000fc600078e3cff */
[----:B------:R-:W-:-:S04]  /*2c60*/  IADD3 R6, PT, PT, -R14, -0x43300000, RZ ;  /* 0xbcd000000e067810 */ /* 0x000fc80007ffe1ff */
[----:B------:R-:W-:-:S04]  /*2c70*/  FSETP.NEU.AND P0, PT, |R7|, R6, PT ;  /* 0x000000060700720b */ /* 0x000fc80003f0d200 */
[----:B------:R-:W-:Y:S02]  /*2c80*/  FSEL R12, R4, R12, !P0 ;  /* 0x0000000c040c7208 */ /* 0x000fe40004000000 */
[----:B------:R-:W-:Y:S01]  /*2c90*/  FSEL R13, R9, R13, !P0 ;  /* 0x0000000d090d7208 */ /* 0x000fe20004000000 */
[----:B------:R-:W-:Y:S06]  /*2ca0*/  BRA `(.L_x_22) ;  /* 0x0000000000447947 */ /* 0x000fec0003800000 */
.L_x_21:
[----:B------:R-:W-:-:S14]  /*2cb0*/  DSETP.NAN.AND P0, PT, R4, R4, PT ;  /* 0x000000040400722a */ /* 0x000fdc0003f08000 */
[----:B------:R-:W-:Y:S05]  /*2cc0*/  @P0 BRA `(.L_x_23) ;  /* 0x0000000000340947 */ /* 0x000fea0003800000 */
[----:B------:R-:W-:Y:S01]  /*2cd0*/  ISETP.NE.AND P0, PT, R18, R19, PT ;  /* 0x000000131200720c */ /* 0x000fe20003f05270 */
[----:B------:R-:W-:Y:S02]  /*2ce0*/  IMAD.MOV.U32 R12, RZ, RZ, 0x0 ;  /* 0x00000000ff0c7424 */ /* 0x000fe400078e00ff */
[----:B------:R-:W-:-:S10]  /*2cf0*/  IMAD.MOV.U32 R13, RZ, RZ, -0x80000 ;  /* 0xfff80000ff0d7424 */ /* 0x000fd400078e00ff */
[----:B------:R-:W-:Y:S05]  /*2d00*/  @!P0 BRA `(.L_x_22) ;  /* 0x00000000002c8947 */ /* 0x000fea0003800000 */
[----:B------:R-:W-:Y:S02]  /*2d10*/  ISETP.NE.AND P0, PT, R18, 0x7ff00000, PT ;  /* 0x7ff000001200780c */ /* 0x000fe40003f05270 */
[----:B------:R-:W-:Y:S02]  /*2d20*/  LOP3.LUT R4, R5, 0x40790000, RZ, 0x3c, !PT ;  /* 0x4079000005047812 */ /* 0x000fe400078e3cff */
[----:B------:R-:W-:Y:S02]  /*2d30*/  ISETP.EQ.OR P0, PT, R19, RZ, !P0 ;  /* 0x000000ff1300720c */ /* 0x000fe40004702670 */
[----:B------:R-:W-:-:S11]  /*2d40*/  LOP3.LUT R13, R4, 0x80000000, RZ, 0xc0, !PT ;  /* 0x80000000040d7812 */ /* 0x000fd600078ec0ff */
[----:B------:R-:W-:Y:S02]  /*2d50*/  @P0 LOP3.LUT R4, R13, 0x7ff00000, RZ, 0xfc, !PT ;  /* 0x7ff000000d040812 */ /* 0x000fe400078efcff */
[----:B------:R-:W-:Y:S01]  /*2d60*/  @!P0 MOV R12, RZ ;  /* 0x000000ff000c8202 */ /* 0x000fe20000000f00 */
[----:B------:R-:W-:Y:S02]  /*2d70*/  @P0 IMAD.MOV.U32 R12, RZ, RZ, RZ ;  /* 0x000000ffff0c0224 */ /* 0x000fe400078e00ff */
[----:B------:R-:W-:Y:S01]  /*2d80*/  @P0 IMAD.MOV.U32 R13, RZ, RZ, R4 ;  /* 0x000000ffff0d0224 */ /* 0x000fe200078e0004 */
[----:B------:R-:W-:Y:S06]  /*2d90*/  BRA `(.L_x_22) ;  /* 0x0000000000087947 */ /* 0x000fec0003800000 */
.L_x_23:
[----:B------:R-:W-:Y:S01]  /*2da0*/  LOP3.LUT R13, R5, 0x80000, RZ, 0xfc, !PT ;  /* 0x00080000050d7812 */ /* 0x000fe200078efcff */
[----:B------:R-:W-:-:S07]  /*2db0*/  IMAD.MOV.U32 R12, RZ, RZ, R4 ;  /* 0x000000ffff0c7224 */ /* 0x000fce00078e0004 */
.L_x_22:
[----:B------:R-:W-:Y:S05]  /*2dc0*/  BSYNC.RECONVERGENT B1 ;  /* 0x0000000000017941 */ /* 0x000fea0003800200 */
.L_x_20:
[----:B------:R-:W-:Y:S02]  /*2dd0*/  IMAD.MOV.U32 R4, RZ, RZ, R2 ;  /* 0x000000ffff047224 */ /* 0x000fe400078e0002 */
[----:B------:R-:W-:-:S04]  /*2de0*/  IMAD.MOV.U32 R5, RZ, RZ, 0x0 ;  /* 0x00000000ff057424 */ /* 0x000fc800078e00ff */
[----:B------:R-:W-:Y:S05]  /*2df0*/  RET.REL.NODEC R4 `(computeDepthMap) ;  /* 0xffffffd004807950 */ /* 0x000fea0003c3ffff */
        .weak           $__internal_1_$__cuda_sm20_sqrt_rn_f32_slowpath
        .type           $__internal_1_$__cuda_sm20_sqrt_rn_f32_slowpath,@function
        .size           $__internal_1_$__cuda_sm20_sqrt_rn_f32_slowpath,(.L_x_27 - $__internal_1_$__cuda_sm20_sqrt_rn_f32_slowpath)
$__internal_1_$__cuda_sm20_sqrt_rn_f32_slowpath:
[----:B------:R-:W-:-:S13]  /*2e00*/  LOP3.LUT P0, RZ, R19, 0x7fffffff, RZ, 0xc0, !PT ;  /* 0x7fffffff13ff7812 */ /* 0x000fda000780c0ff */
[----:B------:R-:W-:Y:S01]  /*2e10*/  @!P0 IMAD.MOV.U32 R4, RZ, RZ, R19 ;  /* 0x000000ffff048224 */ /* 0x000fe200078e0013 */
[----:B------:R-:W-:Y:S06]  /*2e20*/  @!P0 BRA `(.L_x_24) ;  /* 0x0000000000448947 */ /* 0x000fec0003800000 */
[----:B------:R-:W-:Y:S02]  /*2e30*/  FSETP.GEU.FTZ.AND P0, PT, R19, RZ, PT ;  /* 0x000000ff1300720b */ /* 0x000fe40003f1e000 */
[----:B------:R-:W-:-:S11]  /*2e40*/  MOV R2, R19 ;  /* 0x0000001300027202 */ /* 0x000fd60000000f00 */
[----:B------:R-:W-:Y:S01]  /*2e50*/  @!P0 IMAD.MOV.U32 R4, RZ, RZ, 0x7fffffff ;  /* 0x7fffffffff048424 */ /* 0x000fe200078e00ff */
[----:B------:R-:W-:Y:S06]  /*2e60*/  @!P0 BRA `(.L_x_24) ;  /* 0x0000000000348947 */ /* 0x000fec0003800000 */
[----:B------:R-:W-:-:S13]  /*2e70*/  FSETP.GTU.FTZ.AND P0, PT, |R2|, +INF , PT ;  /* 0x7f8000000200780b */ /* 0x000fda0003f1c200 */
[----:B------:R-:W-:Y:S01]  /*2e80*/  @P0 FADD.FTZ R4, R2, 1 ;  /* 0x3f80000002040421 */ /* 0x000fe20000010000 */
[----:B------:R-:W-:Y:S06]  /*2e90*/  @P0 BRA `(.L_x_24) ;  /* 0x0000000000280947 */ /* 0x000fec0003800000 */
[----:B------:R-:W-:-:S13]  /*2ea0*/  FSETP.NEU.FTZ.AND P0, PT, |R2|, +INF , PT ;  /* 0x7f8000000200780b */ /* 0x000fda0003f1d200 */
[----:B------:R-:W-:-:S04]  /*2eb0*/  @P0 FFMA R5, R2, 1.84467440737095516160e+19, RZ ;  /* 0x5f80000002050823 */ /* 0x000fc800000000ff */
[----:B------:R-:W0:Y:S02]  /*2ec0*/  @P0 MUFU.RSQ R4, R5 ;  /* 0x0000000500040308 */ /* 0x000e240000001400 */
[----:B0-----:R-:W-:Y:S01]  /*2ed0*/  @P0 FMUL.FTZ R6, R5, R4 ;  /* 0x0000000405060220 */ /* 0x001fe20000410000 */
[----:B------:R-:W-:Y:S01]  /*2ee0*/  @P0 FMUL.FTZ R8, R4, 0.5 ;  /* 0x3f00000004080820 */ /* 0x000fe20000410000 */
[----:B------:R-:W-:Y:S02]  /*2ef0*/  @!P0 IMAD.MOV.U32 R4, RZ, RZ, R2 ;  /* 0x000000ffff048224 */ /* 0x000fe400078e0002 */
[----:B------:R-:W-:-:S04]  /*2f00*/  @P0 FADD.FTZ R7, -R6, -RZ ;  /* 0x800000ff06070221 */ /* 0x000fc80000010100 */
[----:B------:R-:W-:-:S04]  /*2f10*/  @P0 FFMA R7, R6, R7, R5 ;  /* 0x0000000706070223 */ /* 0x000fc80000000005 */
[----:B------:R-:W-:-:S04]  /*2f20*/  @P0 FFMA R7, R7, R8, R6 ;  /* 0x0000000807070223 */ /* 0x000fc80000000006 */
[----:B------:R-:W-:-:S07]  /*2f30*/  @P0 FMUL.FTZ R4, R7, 2.3283064365386962891e-10 ;  /* 0x2f80000007040820 */ /* 0x000fce0000410000 */
.L_x_24:
[----:B------:R-:W-:Y:S02]  /*2f40*/  IMAD.MOV.U32 R2, RZ, RZ, R4 ;  /* 0x000000ffff027224 */ /* 0x000fe400078e0004 */
[----:B------:R-:W-:Y:S02]  /*2f50*/  IMAD.MOV.U32 R4, RZ, RZ, R9 ;  /* 0x000000ffff047224 */ /* 0x000fe400078e0009 */
[----:B------:R-:W-:-:S04]  /*2f60*/  IMAD.MOV.U32 R5, RZ, RZ, 0x0 ;  /* 0x00000000ff057424 */ /* 0x000fc800078e00ff */
[----:B------:R-:W-:Y:S05]  /*2f70*/  RET.REL.NODEC R4 `(computeDepthMap) ;  /* 0xffffffd004207950 */ /* 0x000fea0003c3ffff */
.L_x_25:
[----:B------:R-:W-:-:S00]  /*2f80*/  BRA `(.L_x_25) ;  /* 0xfffffffc00fc7947 */ /* 0x000fc0000383ffff */
[----:B------:R-:W-:-:S00]  /*2f90*/  NOP ;  /* 0x0000000000007918 */ /* 0x000fc00000000000 */
        /* <DEDUP_REMOVED lines=14> */
.L_x_27:


//--------------------- .nv.global.init           --------------------------
	.section	.nv.global.init,"aw",@progbits
	.align	4
.nv.global.init:
	.type		__cudart_i2opi_f,@object
	.size		__cudart_i2opi_f,(.L_0 - __cudart_i2opi_f)
__cudart_i2opi_f:
        /*0000*/ 	.byte	0x41, 0x90, 0x43, 0x3c, 0x99, 0x95, 0x62, 0xdb, 0xc0, 0xdd, 0x34, 0xf5, 0xd1, 0x57, 0x27, 0xfc
        /*0010*/ 	.byte	0x29, 0x15, 0x44, 0x4e, 0x6e, 0x83, 0xf9, 0xa2
.L_0:


//--------------------- .nv.shared.reserved.0     --------------------------
	.section	.nv.shared.reserved.0,"aw",@nobits
	.weak		__nv_reservedSMEM_offset_0_alias
	.size		__nv_reservedSMEM_offset_0_alias, 0, 64
	.other		__nv_reservedSMEM_offset_0_alias,@"STO_CUDA_RESERVED_SHARED STV_DEFAULT"
__nv_reservedSMEM_offset_0_alias:
	.zero		0
	.zero		64


//--------------------- .nv.constant0.computeDepthMap --------------------------
	.section	.nv.constant0.computeDepthMap,"a",@progbits
	.sectionflags	@""
	.align	4
.nv.constant0.computeDepthMap:
	.zero		936


//--------------------- SYMBOLS --------------------------

	.type		.nv.reservedSmem.offset0,@object
	.size		.nv.reservedSmem.offset0,0x4
